// auto-generated by cutlass_sweep.gemm — config: {"arch": "sm_100", "cluster_m": 2, "cluster_n": 2, "dtype": "int8", "stages": 5, "tile_k": 128, "tile_m": 128, "tile_n": 64}
#include "cutlass/cutlass.h"
#include "cutlass/gemm/collective/collective_builder.hpp"
#include "cutlass/gemm/device/gemm_universal_adapter.h"
#include "cutlass/gemm/kernel/gemm_universal.hpp"
#include "cutlass/epilogue/collective/collective_builder.hpp"

using ElemA = int8_t;
using ElemB = int8_t;
using ElemCD = int8_t;
using Acc  = int32_t;
using TileShape    = cute::Shape<cute::_128, cute::_64, cute::_128>;
using ClusterShape = cute::Shape<cute::_2, cute::_2, cute::_1>;

using CollectiveEpilogue = typename cutlass::epilogue::collective::CollectiveBuilder<
    cutlass::arch::Sm100, cutlass::arch::OpClassTensorOp,
    TileShape, ClusterShape,
    cutlass::epilogue::collective::EpilogueTileAuto,
    Acc, Acc,
    ElemCD, cutlass::layout::RowMajor, 128 / cutlass::sizeof_bits<ElemCD>::value,
    ElemCD, cutlass::layout::RowMajor, 128 / cutlass::sizeof_bits<ElemCD>::value,
    cutlass::epilogue::collective::EpilogueScheduleAuto
  >::CollectiveOp;

using CollectiveMainloop = typename cutlass::gemm::collective::CollectiveBuilder<
    cutlass::arch::Sm100, cutlass::arch::OpClassTensorOp,
    ElemA, cutlass::layout::RowMajor, 128 / cutlass::sizeof_bits<ElemA>::value,
    ElemB, cutlass::layout::ColumnMajor, 128 / cutlass::sizeof_bits<ElemB>::value,
    Acc,
    TileShape, ClusterShape,
    cutlass::gemm::collective::StageCount<5>,
    cutlass::gemm::collective::KernelScheduleAuto
  >::CollectiveOp;

using GemmKernel = cutlass::gemm::kernel::GemmUniversal<
    cute::Shape<int,int,int,int>,
    CollectiveMainloop,
    CollectiveEpilogue
>;
using Gemm = cutlass::gemm::device::GemmUniversalAdapter<GemmKernel>;

// Force the device kernel symbol into the cubin without needing a host main.
auto* _anchor = &cutlass::device_kernel<GemmKernel>;


// ===== COMPILED SASS (sm_100a) =====

	.target	sm_100a

	.elftype	@"ET_EXEC"


//--------------------- .note.nv.tkinfo           --------------------------
	.section	.note.nv.tkinfo,"",@"SHT_NOTE"
	.sectionflags	@"SHF_NOTE_NV_TKINFO"
	.tkinfo
        /*0018*/ 	.word	0x00000002
        /*0030*/ 	.string	""
        /*0030*/ 	.string	"ptxas"
        /*0030*/ 	.string	"Cuda compilation tools, release 13.0, V13.0.88"
        /*0030*/ 	.string	"Build cuda_13.0.r13.0/compiler.36424714_0"
        /*0030*/ 	.string	"-arch sm_100a -m 64 "



//--------------------- .note.nv.cuinfo           --------------------------
	.section	.note.nv.cuinfo,"",@"SHT_NOTE"
	.sectionflags	@"SHF_NOTE_NV_CUINFO"
        /*0018*/ 	.short	0x0002
        /*001a*/ 	.short	0x0064
        /*001c*/ 	.short	0x0082
	.zero		2


//--------------------- .nv.info                  --------------------------
	.section	.nv.info,"",@"SHT_CUDA_INFO"
	.align	4


	//----- nvinfo : EIATTR_REGCOUNT
	.align		4
        /*0000*/ 	.byte	0x04, 0x2f
        /*0002*/ 	.short	(.L_19 - .L_18)
	.align		4
.L_18:
        /*0004*/ 	.word	index@(_ZN7cutlass13device_kernelINS_4gemm6kernel13GemmUniversalIN4cute5tupleIJiiiiEEENS1_10collective13CollectiveMmaINS1_35MainloopSm100TmaUmmaWarpSpecializedILi5ELi2ELi4ENS5_IJNS4_1CILi2EEESB_NSA_ILi1EEEEEEEENS5_IJNSA_ILi128EEENSA_ILi64EEESF_EEEaNS5_IJlSC_lEEEaSI_NS4_8TiledMMAINS4_8MMA_AtomIJNS4_21SM100_MMA_S8_2x1SM_SSIaaiLi128ELi64ELNS4_4UMMA5MajorE0ELSN_0ELNSM_8SaturateE0EEEEEENS4_6LayoutINS5_IJSC_SC_SC_EEENS5_IJNSA_ILi0EEEST_ST_EEEEENS5_IJNS4_10UnderscoreESW_SW_EEEEENS4_28SM100_TMA_2SM_LOAD_MULTICASTENS4_14ComposedLayoutINS4_7SwizzleILi3ELi4ELi3EEENS4_18smem_ptr_flag_bitsILi8EEENSR_INS5_IJNSA_ILi8EEESF_EEENS5_IJSF_SC_EEEEEEEvNS4_8identityENS4_18SM100_TMA_2SM_LOADES19_vS1A_EENS_8epilogue10collective18CollectiveEpilogueINS1D_23Sm100TmaWarpSpecializedILi1ELi1ELi32ELb0ELb0EEEJNS5_IJSG_SG_SF_EEENS5_IJNSR_ISG_SC_EES1J_EEEaSI_aSI_NS1D_6fusion15FusionCallbacksIS1H_NS1L_17LinearCombinationIaiaiLNS_15FloatRoundStyleE2EEES1I_S1K_JEEENS4_5SM1004TMEM4LOAD26SM100_TMEM_LOAD_32dp32b32xENS4_13SM90_TMA_LOADENS10_INS11_ILi2ELi4ELi3EEES14_NSR_INS5_IJS15_SG_EEENS5_IJSG_SC_EEEEEEENS4_39AutoVectorizingCopyWithAssumedAlignmentILi128EEENS4_14SM90_TMA_STOREES20_S22_S22_EEEvvEEEEvNT_6ParamsE)
        /*0008*/ 	.word	0x0000005b


	//----- nvinfo : EIATTR_FRAME_SIZE
	.align		4
.L_19:
        /*000c*/ 	.byte	0x04, 0x11
        /*000e*/ 	.short	(.L_21 - .L_20)
	.align		4
.L_20:
        /*0010*/ 	.word	index@($__internal_2_$__cuda_sm10x_tcgen05_guardrail_trap_unallocated_columns_being_dealloced)
        /*0014*/ 	.word	0x00000000


	//----- nvinfo : EIATTR_FRAME_SIZE
	.align		4
.L_21:
        /*0018*/ 	.byte	0x04, 0x11
        /*001a*/ 	.short	(.L_23 - .L_22)
	.align		4
.L_22:
        /*001c*/ 	.word	index@($__internal_1_$__cuda_sm10x_tcgen05_guardrail_trap_phase_invalid_during_alloc)
        /*0020*/ 	.word	0x00000000


	//----- nvinfo : EIATTR_FRAME_SIZE
	.align		4
.L_23:
        /*0024*/ 	.byte	0x04, 0x11
        /*0026*/ 	.short	(.L_25 - .L_24)
	.align		4
.L_24:
        /*0028*/ 	.word	index@($__internal_0_$__cuda_sm10x_tcgen05_guardrail_trap_col_being_dealloced_not_returned_by_alloc)
        /*002c*/ 	.word	0x00000000


	//----- nvinfo : EIATTR_FRAME_SIZE
	.align		4
.L_25:
        /*0030*/ 	.byte	0x04, 0x11
        /*0032*/ 	.short	(.L_27 - .L_26)
	.align		4
.L_26:
        /*0034*/ 	.word	index@(_ZN7cutlass13device_kernelINS_4gemm6kernel13GemmUniversalIN4cute5tupleIJiiiiEEENS1_10collective13CollectiveMmaINS1_35MainloopSm100TmaUmmaWarpSpecializedILi5ELi2ELi4ENS5_IJNS4_1CILi2EEESB_NSA_ILi1EEEEEEEENS5_IJNSA_ILi128EEENSA_ILi64EEESF_EEEaNS5_IJlSC_lEEEaSI_NS4_8TiledMMAINS4_8MMA_AtomIJNS4_21SM100_MMA_S8_2x1SM_SSIaaiLi128ELi64ELNS4_4UMMA5MajorE0ELSN_0ELNSM_8SaturateE0EEEEEENS4_6LayoutINS5_IJSC_SC_SC_EEENS5_IJNSA_ILi0EEEST_ST_EEEEENS5_IJNS4_10UnderscoreESW_SW_EEEEENS4_28SM100_TMA_2SM_LOAD_MULTICASTENS4_14ComposedLayoutINS4_7SwizzleILi3ELi4ELi3EEENS4_18smem_ptr_flag_bitsILi8EEENSR_INS5_IJNSA_ILi8EEESF_EEENS5_IJSF_SC_EEEEEEEvNS4_8identityENS4_18SM100_TMA_2SM_LOADES19_vS1A_EENS_8epilogue10collective18CollectiveEpilogueINS1D_23Sm100TmaWarpSpecializedILi1ELi1ELi32ELb0ELb0EEEJNS5_IJSG_SG_SF_EEENS5_IJNSR_ISG_SC_EES1J_EEEaSI_aSI_NS1D_6fusion15FusionCallbacksIS1H_NS1L_17LinearCombinationIaiaiLNS_15FloatRoundStyleE2EEES1I_S1K_JEEENS4_5SM1004TMEM4LOAD26SM100_TMEM_LOAD_32dp32b32xENS4_13SM90_TMA_LOADENS10_INS11_ILi2ELi4ELi3EEES14_NSR_INS5_IJS15_SG_EEENS5_IJSG_SC_EEEEEEENS4_39AutoVectorizingCopyWithAssumedAlignmentILi128EEENS4_14SM90_TMA_STOREES20_S22_S22_EEEvvEEEEvNT_6ParamsE)
        /*0038*/ 	.word	0x00000000


	//----- nvinfo : EIATTR_MIN_STACK_SIZE
	.align		4
.L_27:
        /*003c*/ 	.byte	0x04, 0x12
        /*003e*/ 	.short	(.L_29 - .L_28)
	.align		4
.L_28:
        /*0040*/ 	.word	index@(_ZN7cutlass13device_kernelINS_4gemm6kernel13GemmUniversalIN4cute5tupleIJiiiiEEENS1_10collective13CollectiveMmaINS1_35MainloopSm100TmaUmmaWarpSpecializedILi5ELi2ELi4ENS5_IJNS4_1CILi2EEESB_NSA_ILi1EEEEEEEENS5_IJNSA_ILi128EEENSA_ILi64EEESF_EEEaNS5_IJlSC_lEEEaSI_NS4_8TiledMMAINS4_8MMA_AtomIJNS4_21SM100_MMA_S8_2x1SM_SSIaaiLi128ELi64ELNS4_4UMMA5MajorE0ELSN_0ELNSM_8SaturateE0EEEEEENS4_6LayoutINS5_IJSC_SC_SC_EEENS5_IJNSA_ILi0EEEST_ST_EEEEENS5_IJNS4_10UnderscoreESW_SW_EEEEENS4_28SM100_TMA_2SM_LOAD_MULTICASTENS4_14ComposedLayoutINS4_7SwizzleILi3ELi4ELi3EEENS4_18smem_ptr_flag_bitsILi8EEENSR_INS5_IJNSA_ILi8EEESF_EEENS5_IJSF_SC_EEEEEEEvNS4_8identityENS4_18SM100_TMA_2SM_LOADES19_vS1A_EENS_8epilogue10collective18CollectiveEpilogueINS1D_23Sm100TmaWarpSpecializedILi1ELi1ELi32ELb0ELb0EEEJNS5_IJSG_SG_SF_EEENS5_IJNSR_ISG_SC_EES1J_EEEaSI_aSI_NS1D_6fusion15FusionCallbacksIS1H_NS1L_17LinearCombinationIaiaiLNS_15FloatRoundStyleE2EEES1I_S1K_JEEENS4_5SM1004TMEM4LOAD26SM100_TMEM_LOAD_32dp32b32xENS4_13SM90_TMA_LOADENS10_INS11_ILi2ELi4ELi3EEES14_NSR_INS5_IJS15_SG_EEENS5_IJSG_SC_EEEEEEENS4_39AutoVectorizingCopyWithAssumedAlignmentILi128EEENS4_14SM90_TMA_STOREES20_S22_S22_EEEvvEEEEvNT_6ParamsE)
        /*0044*/ 	.word	0x00000000
.L_29:


//--------------------- .nv.compat                --------------------------
	.section	.nv.compat,"",@"SHT_CUDA_COMPAT_INFO"
	.align	4
        /*0000*/ 	.byte	0x02, 0x09, 0x01, 0x00, 0x02, 0x02, 0x03, 0x00, 0x02, 0x05, 0x06, 0x00, 0x03, 0x07, 0x01, 0x01
        /*0010*/ 	.byte	0x02, 0x03, 0x01, 0x00, 0x02, 0x06, 0x01, 0x00, 0x04, 0x0b, 0x08, 0x00, 0x01, 0x00, 0x00, 0x00
        /*0020*/ 	.byte	0x00, 0x00, 0x00, 0x00


//--------------------- .nv.info._ZN7cutlass13device_kernelINS_4gemm6kernel13GemmUniversalIN4cute5tupleIJiiiiEEENS1_10collective13CollectiveMmaINS1_35MainloopSm100TmaUmmaWarpSpecializedILi5ELi2ELi4ENS5_IJNS4_1CILi2EEESB_NSA_ILi1EEEEEEEENS5_IJNSA_ILi128EEENSA_ILi64EEESF_EEEaNS5_IJlSC_lEEEaSI_NS4_8TiledMMAINS4_8MMA_AtomIJNS4_21SM100_MMA_S8_2x1SM_SSIaaiLi128ELi64ELNS4_4UMMA5MajorE0ELSN_0ELNSM_8SaturateE0EEEEEENS4_6LayoutINS5_IJSC_SC_SC_EEENS5_IJNSA_ILi0EEEST_ST_EEEEENS5_IJNS4_10UnderscoreESW_SW_EEEEENS4_28SM100_TMA_2SM_LOAD_MULTICASTENS4_14ComposedLayoutINS4_7SwizzleILi3ELi4ELi3EEENS4_18smem_ptr_flag_bitsILi8EEENSR_INS5_IJNSA_ILi8EEESF_EEENS5_IJSF_SC_EEEEEEEvNS4_8identityENS4_18SM100_TMA_2SM_LOADES19_vS1A_EENS_8epilogue10collective18CollectiveEpilogueINS1D_23Sm100TmaWarpSpecializedILi1ELi1ELi32ELb0ELb0EEEJNS5_IJSG_SG_SF_EEENS5_IJNSR_ISG_SC_EES1J_EEEaSI_aSI_NS1D_6fusion15FusionCallbacksIS1H_NS1L_17LinearCombinationIaiaiLNS_15FloatRoundStyleE2EEES1I_S1K_JEEENS4_5SM1004TMEM4LOAD26SM100_TMEM_LOAD_32dp32b32xENS4_13SM90_TMA_LOADENS10_INS11_ILi2ELi4ELi3EEES14_NSR_INS5_IJS15_SG_EEENS5_IJSG_SC_EEEEEEENS4_39AutoVectorizingCopyWithAssumedAlignmentILi128EEENS4_14SM90_TMA_STOREES20_S22_S22_EEEvvEEEEvNT_6ParamsE --------------------------
	.section	.nv.info._ZN7cutlass13device_kernelINS_4gemm6kernel13GemmUniversalIN4cute5tupleIJiiiiEEENS1_10collective13CollectiveMmaINS1_35MainloopSm100TmaUmmaWarpSpecializedILi5ELi2ELi4ENS5_IJNS4_1CILi2EEESB_NSA_ILi1EEEEEEEENS5_IJNSA_ILi128EEENSA_ILi64EEESF_EEEaNS5_IJlSC_lEEEaSI_NS4_8TiledMMAINS4_8MMA_AtomIJNS4_21SM100_MMA_S8_2x1SM_SSIaaiLi128ELi64ELNS4_4UMMA5MajorE0ELSN_0ELNSM_8SaturateE0EEEEEENS4_6LayoutINS5_IJSC_SC_SC_EEENS5_IJNSA_ILi0EEEST_ST_EEEEENS5_IJNS4_10UnderscoreESW_SW_EEEEENS4_28SM100_TMA_2SM_LOAD_MULTICASTENS4_14ComposedLayoutINS4_7SwizzleILi3ELi4ELi3EEENS4_18smem_ptr_flag_bitsILi8EEENSR_INS5_IJNSA_ILi8EEESF_EEENS5_IJSF_SC_EEEEEEEvNS4_8identityENS4_18SM100_TMA_2SM_LOADES19_vS1A_EENS_8epilogue10collective18CollectiveEpilogueINS1D_23Sm100TmaWarpSpecializedILi1ELi1ELi32ELb0ELb0EEEJNS5_IJSG_SG_SF_EEENS5_IJNSR_ISG_SC_EES1J_EEEaSI_aSI_NS1D_6fusion15FusionCallbacksIS1H_NS1L_17LinearCombinationIaiaiLNS_15FloatRoundStyleE2EEES1I_S1K_JEEENS4_5SM1004TMEM4LOAD26SM100_TMEM_LOAD_32dp32b32xENS4_13SM90_TMA_LOADENS10_INS11_ILi2ELi4ELi3EEES14_NSR_INS5_IJS15_SG_EEENS5_IJSG_SC_EEEEEEENS4_39AutoVectorizingCopyWithAssumedAlignmentILi128EEENS4_14SM90_TMA_STOREES20_S22_S22_EEEvvEEEEvNT_6ParamsE,"",@"SHT_CUDA_INFO"
	.sectionflags	@""
	.align	4


	//----- nvinfo : EIATTR_CUDA_API_VERSION
	.align		4
        /*0000*/ 	.byte	0x04, 0x37
        /*0002*/ 	.short	(.L_31 - .L_30)
.L_30:
        /*0004*/ 	.word	0x00000082


	//----- nvinfo : EIATTR_KPARAM_INFO
	.align		4
.L_31:
        /*0008*/ 	.byte	0x04, 0x17
        /*000a*/ 	.short	(.L_33 - .L_32)
.L_32:
        /*000c*/ 	.word	0x00000000
        /*0010*/ 	.short	0x0000
        /*0012*/ 	.short	0x0000
        /*0014*/ 	.byte	0x00, 0xf0, 0x01, 0x20


	//----- nvinfo : EIATTR_AT_ENTRY_FRAGMENTS
	.align		4
.L_33:
        /*0018*/ 	.byte	0x04, 0x4f
        /*001a*/ 	.short	(.L_35 - .L_34)


	//   ....[0]....
.L_34:
        /*001c*/ 	.word	0x00000007


	//----- nvinfo : EIATTR_RESERVED_SMEM_USED
	.align		4
.L_35:
        /*0020*/ 	.byte	0x01, 0x41
	.zero		2


	//----- nvinfo : EIATTR_SPARSE_MMA_MASK
	.align		4
        /*0024*/ 	.byte	0x03, 0x50
        /*0026*/ 	.short	0x0000


	//----- nvinfo : EIATTR_TCGEN05_2CTA_USED
	.align		4
        /*0028*/ 	.byte	0x01, 0x52
	.zero		2


	//----- nvinfo : EIATTR_MAXREG_COUNT
	.align		4
        /*002c*/ 	.byte	0x03, 0x1b
        /*002e*/ 	.short	0x00ff


	//----- nvinfo : EIATTR_NUM_BARRIERS
	.align		4
        /*0030*/ 	.byte	0x02, 0x4c
        /*0032*/ 	.byte	0x07
	.zero		1


	//----- nvinfo : EIATTR_EXTERNS
	.align		4
        /*0034*/ 	.byte	0x04, 0x0f
        /*0036*/ 	.short	(.L_37 - .L_36)


	//   ....[0]....
	.align		4
.L_36:
        /*0038*/ 	.word	index@(__assertfail)


	//----- nvinfo : EIATTR_MERCURY_ISA_VERSION
	.align		4
.L_37:
        /*003c*/ 	.byte	0x03, 0x5f
        /*003e*/ 	.short	0x0101


	//----- nvinfo : EIATTR_INT_WARP_WIDE_INSTR_OFFSETS
	.align		4
        /*0040*/ 	.byte	0x04, 0x31
        /*0042*/ 	.short	(.L_39 - .L_38)


	//   ....[0]....
.L_38:
        /*0044*/ 	.word	0x00000d20


	//   ....[1]....
        /*0048*/ 	.word	0x00000dc0


	//   ....[2]....
        /*004c*/ 	.word	0x000042f0


	//   ....[3]....
        /*0050*/ 	.word	0x00004320


	//   ....[4]....
        /*0054*/ 	.word	0x00004340


	//   ....[5]....
        /*0058*/ 	.word	0x00004e70


	//   ....[6]....
        /*005c*/ 	.word	0x00004f20


	//----- nvinfo : EIATTR_COOP_GROUP_MASK_REGIDS
	.align		4
.L_39:
        /*0060*/ 	.byte	0x04, 0x29
        /*0062*/ 	.short	(.L_41 - .L_40)


	//   ....[0]....
.L_40:
        /*0064*/ 	.word	0xffffffff


	//   ....[1]....
        /*0068*/ 	.word	0xffffffff


	//   ....[2]....
        /*006c*/ 	.word	0xffffffff


	//   ....[3]....
        /*0070*/ 	.word	0xffffffff


	//   ....[4]....
        /*0074*/ 	.word	0xffffffff


	//   ....[5]....
        /*0078*/ 	.word	0xffffffff


	//   ....[6]....
        /*007c*/ 	.word	0xffffffff


	//   ....[7]....
        /*0080*/ 	.word	0xffffffff


	//   ....[8]....
        /*0084*/ 	.word	0xffffffff


	//   ....[9]....
        /*0088*/ 	.word	0xffffffff


	//   ....[10]....
        /*008c*/ 	.word	0xffffffff


	//   ....[11]....
        /*0090*/ 	.word	0xffffffff


	//   ....[12]....
        /*0094*/ 	.word	0xffffffff


	//   ....[13]....
        /*0098*/ 	.word	0xffffffff


	//----- nvinfo : EIATTR_COOP_GROUP_INSTR_OFFSETS
	.align		4
.L_41:
        /*009c*/ 	.byte	0x04, 0x28
        /*009e*/ 	.short	(.L_43 - .L_42)


	//   ....[0]....
.L_42:
        /*00a0*/ 	.word	0x000000b0


	//   ....[1]....
        /*00a4*/ 	.word	0x00000510


	//   ....[2]....
        /*00a8*/ 	.word	0x000006f0


	//   ....[3]....
        /*00ac*/ 	.word	0x00000820


	//   ....[4]....
        /*00b0*/ 	.word	0x00000910


	//   ....[5]....
        /*00b4*/ 	.word	0x00000a70


	//   ....[6]....
        /*00b8*/ 	.word	0x00000c00


	//   ....[7]....
        /*00bc*/ 	.word	0x00000e40


	//   ....[8]....
        /*00c0*/ 	.word	0x000021a0


	//   ....[9]....
        /*00c4*/ 	.word	0x000030d0


	//   ....[10]....
        /*00c8*/ 	.word	0x000035a0


	//   ....[11]....
        /*00cc*/ 	.word	0x000035d0


	//   ....[12]....
        /*00d0*/ 	.word	0x000041f0


	//   ....[13]....
        /*00d4*/ 	.word	0x00004400


	//----- nvinfo : EIATTR_VRC_CTA_INIT_COUNT
	.align		4
.L_43:
        /*00d8*/ 	.byte	0x02, 0x4a
        /*00da*/ 	.byte	0x80
	.zero		1


	//----- nvinfo : EIATTR_SYSCALL_OFFSETS
	.align		4
        /*00dc*/ 	.byte	0x04, 0x46
        /*00de*/ 	.short	(.L_45 - .L_44)


	//   ....[0]....
.L_44:
        /*00e0*/ 	.word	0x00005a90


	//   ....[1]....
        /*00e4*/ 	.word	0x00005bd0


	//   ....[2]....
        /*00e8*/ 	.word	0x00006300


	//----- nvinfo : EIATTR_MBARRIER_INSTR_OFFSETS
	.align		4
.L_45:
        /*00ec*/ 	.byte	0x04, 0x39
        /*00ee*/ 	.short	(.L_47 - .L_46)


	//   ....[0]....
.L_46:
        /*00f0*/ 	.word	0x00000640
        /*00f4*/ 	.word	0x000000ff
        /*00f8*/ 	.word	0x00000000
        /*00fc*/ 	.short	0x0100
        /*00fe*/ 	.byte	0x04
	.zero		1


	//   ....[1]....
        /*0100*/ 	.word	0x00000650
        /*0104*/ 	.word	0x000000ff
        /*0108*/ 	.word	0x00000028
        /*010c*/ 	.short	0x0100
        /*010e*/ 	.byte	0x04
	.zero		1


	//   ....[2]....
        /*0110*/ 	.word	0x00000660
        /*0114*/ 	.word	0x000000ff
        /*0118*/ 	.word	0x00000008
        /*011c*/ 	.short	0x0100
        /*011e*/ 	.byte	0x04
	.zero		1


	//   ....[3]....
        /*0120*/ 	.word	0x00000670
        /*0124*/ 	.word	0x000000ff
        /*0128*/ 	.word	0x00000030
        /*012c*/ 	.short	0x0100
        /*012e*/ 	.byte	0x04
	.zero		1


	//   ....[4]....
        /*0130*/ 	.word	0x00000680
        /*0134*/ 	.word	0x000000ff
        /*0138*/ 	.word	0x00000010
        /*013c*/ 	.short	0x0100
        /*013e*/ 	.byte	0x04
	.zero		1


	//   ....[5]....
        /*0140*/ 	.word	0x00000690
        /*0144*/ 	.word	0x000000ff
        /*0148*/ 	.word	0x00000038
        /*014c*/ 	.short	0x0100
        /*014e*/ 	.byte	0x04
	.zero		1


	//   ....[6]....
        /*0150*/ 	.word	0x000006a0
        /*0154*/ 	.word	0x000000ff
        /*0158*/ 	.word	0x00000018
        /*015c*/ 	.short	0x0100
        /*015e*/ 	.byte	0x04
	.zero		1


	//   ....[7]....
        /*0160*/ 	.word	0x000006b0
        /*0164*/ 	.word	0x000000ff
        /*0168*/ 	.word	0x00000040
        /*016c*/ 	.short	0x0100
        /*016e*/ 	.byte	0x04
	.zero		1


	//   ....[8]....
        /*0170*/ 	.word	0x000006c0
        /*0174*/ 	.word	0x000000ff
        /*0178*/ 	.word	0x00000020
        /*017c*/ 	.short	0x0100
        /*017e*/ 	.byte	0x04
	.zero		1


	//   ....[9]....
        /*0180*/ 	.word	0x000006d0
        /*0184*/ 	.word	0x000000ff
        /*0188*/ 	.word	0x00000048
        /*018c*/ 	.short	0x0100
        /*018e*/ 	.byte	0x04
	.zero		1


	//   ....[10]....
        /*0190*/ 	.word	0x000007f0
        /*0194*/ 	.word	0x000000ff
        /*0198*/ 	.word	0x00000050
        /*019c*/ 	.short	0x0100
        /*019e*/ 	.byte	0x04
	.zero		1


	//   ....[11]....
        /*01a0*/ 	.word	0x00000800
        /*01a4*/ 	.word	0x000000ff
        /*01a8*/ 	.word	0x00000058
        /*01ac*/ 	.short	0x0100
        /*01ae*/ 	.byte	0x04
	.zero		1


	//   ....[12]....
        /*01b0*/ 	.word	0x000008e0
        /*01b4*/ 	.word	0x000000ff
        /*01b8*/ 	.word	0x00000060
        /*01bc*/ 	.short	0x0100
        /*01be*/ 	.byte	0x06
	.zero		1


	//   ....[13]....
        /*01c0*/ 	.word	0x000008f0
        /*01c4*/ 	.word	0x000000ff
        /*01c8*/ 	.word	0x00000068
        /*01cc*/ 	.short	0x0100
        /*01ce*/ 	.byte	0x06
	.zero		1


	//   ....[14]....
        /*01d0*/ 	.word	0x00000a20
        /*01d4*/ 	.word	0x000000ff
        /*01d8*/ 	.word	0x00000070
        /*01dc*/ 	.short	0x0100
        /*01de*/ 	.byte	0x06
	.zero		1


	//   ....[15]....
        /*01e0*/ 	.word	0x00000a30
        /*01e4*/ 	.word	0x000000ff
        /*01e8*/ 	.word	0x00000080
        /*01ec*/ 	.short	0x0100
        /*01ee*/ 	.byte	0x06
	.zero		1


	//   ....[16]....
        /*01f0*/ 	.word	0x00000a40
        /*01f4*/ 	.word	0x000000ff
        /*01f8*/ 	.word	0x00000078
        /*01fc*/ 	.short	0x0100
        /*01fe*/ 	.byte	0x06
	.zero		1


	//   ....[17]....
        /*0200*/ 	.word	0x00000a50
        /*0204*/ 	.word	0x000000ff
        /*0208*/ 	.word	0x00000088
        /*020c*/ 	.short	0x0100
        /*020e*/ 	.byte	0x06
	.zero		1


	//   ....[18]....
        /*0210*/ 	.word	0x00000b70
        /*0214*/ 	.word	0x000000ff
        /*0218*/ 	.word	0x00000090
        /*021c*/ 	.short	0x0100
        /*021e*/ 	.byte	0x04
	.zero		1


	//   ....[19]....
        /*0220*/ 	.word	0x00000b80
        /*0224*/ 	.word	0x000000ff
        /*0228*/ 	.word	0x000000b0
        /*022c*/ 	.short	0x0100
        /*022e*/ 	.byte	0x04
	.zero		1


	//   ....[20]....
        /*0230*/ 	.word	0x00000b90
        /*0234*/ 	.word	0x000000ff
        /*0238*/ 	.word	0x00000098
        /*023c*/ 	.short	0x0100
        /*023e*/ 	.byte	0x04
	.zero		1


	//   ....[21]....
        /*0240*/ 	.word	0x00000ba0
        /*0244*/ 	.word	0x000000ff
        /*0248*/ 	.word	0x000000b8
        /*024c*/ 	.short	0x0100
        /*024e*/ 	.byte	0x04
	.zero		1


	//   ....[22]....
        /*0250*/ 	.word	0x00000bb0
        /*0254*/ 	.word	0x000000ff
        /*0258*/ 	.word	0x000000a0
        /*025c*/ 	.short	0x0100
        /*025e*/ 	.byte	0x04
	.zero		1


	//   ....[23]....
        /*0260*/ 	.word	0x00000bc0
        /*0264*/ 	.word	0x000000ff
        /*0268*/ 	.word	0x000000c0
        /*026c*/ 	.short	0x0100
        /*026e*/ 	.byte	0x04
	.zero		1


	//   ....[24]....
        /*0270*/ 	.word	0x00000bd0
        /*0274*/ 	.word	0x000000ff
        /*0278*/ 	.word	0x000000a8
        /*027c*/ 	.short	0x0100
        /*027e*/ 	.byte	0x04
	.zero		1


	//   ....[25]....
        /*0280*/ 	.word	0x00000be0
        /*0284*/ 	.word	0x000000ff
        /*0288*/ 	.word	0x000000c8
        /*028c*/ 	.short	0x0100
        /*028e*/ 	.byte	0x04
	.zero		1


	//   ....[26]....
        /*0290*/ 	.word	0x00000cd0
        /*0294*/ 	.word	0x000000ff
        /*0298*/ 	.word	0x000000d0
        /*029c*/ 	.short	0x0100
        /*029e*/ 	.byte	0x04
	.zero		1


	//   ....[27]....
        /*02a0*/ 	.word	0x00000ce0
        /*02a4*/ 	.word	0x000000ff
        /*02a8*/ 	.word	0x000000e0
        /*02ac*/ 	.short	0x0100
        /*02ae*/ 	.byte	0x04
	.zero		1


	//   ....[28]....
        /*02b0*/ 	.word	0x00000cf0
        /*02b4*/ 	.word	0x000000ff
        /*02b8*/ 	.word	0x000000d8
        /*02bc*/ 	.short	0x0100
        /*02be*/ 	.byte	0x04
	.zero		1


	//   ....[29]....
        /*02c0*/ 	.word	0x00000d00
        /*02c4*/ 	.word	0x000000ff
        /*02c8*/ 	.word	0x000000e8
        /*02cc*/ 	.short	0x0100
        /*02ce*/ 	.byte	0x04
	.zero		1


	//   ....[30]....
        /*02d0*/ 	.word	0x00000e00
        /*02d4*/ 	.word	0x000000ff
        /*02d8*/ 	.word	0x000000f0
        /*02dc*/ 	.short	0x0100
        /*02de*/ 	.byte	0x06
	.zero		1


	//   ....[31]....
        /*02e0*/ 	.word	0x000019c0
        /*02e4*/ 	.word	0x00000000
        /*02e8*/ 	.word	0x000000e0
        /*02ec*/ 	.short	0x010a
        /*02ee*/ 	.byte	0xff
	.zero		1


	//   ....[32]....
        /*02f0*/ 	.word	0x000019f0
        /*02f4*/ 	.word	0x00000000
        /*02f8*/ 	.word	0x000000d0
        /*02fc*/ 	.short	0x0101
        /*02fe*/ 	.byte	0xff
	.zero		1


	//   ....[33]....
        /*0300*/ 	.word	0x00001ab0
        /*0304*/ 	.word	0x000000ff
        /*0308*/ 	.word	0x00000028
        /*030c*/ 	.short	0x010a
        /*030e*/ 	.byte	0x04
	.zero		1


	//   ....[34]....
        /*0310*/ 	.word	0x00001b80
        /*0314*/ 	.word	0x000000ff
        /*0318*/ 	.word	0x00000028
        /*031c*/ 	.short	0x010a
        /*031e*/ 	.byte	0x21
	.zero		1


	//   ....[35]....
        /*0320*/ 	.word	0x00001d40
        /*0324*/ 	.word	0x000000ff
        /*0328*/ 	.word	0x00000028
        /*032c*/ 	.short	0x010a
        /*032e*/ 	.byte	0x07
	.zero		1


	//   ....[36]....
        /*0330*/ 	.word	0x00001e40
        /*0334*/ 	.word	0x000000ff
        /*0338*/ 	.word	0x00000068
        /*033c*/ 	.short	0x0101
        /*033e*/ 	.byte	0x06
	.zero		1


	//   ....[37]....
        /*0340*/ 	.word	0x00001e60
        /*0344*/ 	.word	0x000000ff
        /*0348*/ 	.word	0x00000028
        /*034c*/ 	.short	0x010a
        /*034e*/ 	.byte	0x04
	.zero		1


	//   ....[38]....
        /*0350*/ 	.word	0x00001ee0
        /*0354*/ 	.word	0x000000ff
        /*0358*/ 	.word	0x00000028
        /*035c*/ 	.short	0x010a
        /*035e*/ 	.byte	0x11
	.zero		1


	//   ....[39]....
        /*0360*/ 	.word	0x00002070
        /*0364*/ 	.word	0x000000ff
        /*0368*/ 	.word	0x00000028
        /*036c*/ 	.short	0x010a
        /*036e*/ 	.byte	0x08
	.zero		1


	//   ....[40]....
        /*0370*/ 	.word	0x000021d0
        /*0374*/ 	.word	0x00000003
        /*0378*/ 	.word	0x00000070
        /*037c*/ 	.short	0x010a
        /*037e*/ 	.byte	0xff
	.zero		1


	//   ....[41]....
        /*0380*/ 	.word	0x00002320
        /*0384*/ 	.word	0x00000000
        /*0388*/ 	.word	0x00000000
        /*038c*/ 	.short	0x0101
        /*038e*/ 	.byte	0xff
	.zero		1


	//   ....[42]....
        /*0390*/ 	.word	0x000028c0
        /*0394*/ 	.word	0x000000ff
        /*0398*/ 	.word	0x00000000
        /*039c*/ 	.short	0x010a
        /*039e*/ 	.byte	0x04
	.zero		1


	//   ....[43]....
        /*03a0*/ 	.word	0x00002950
        /*03a4*/ 	.word	0x000000ff
        /*03a8*/ 	.word	0x00000000
        /*03ac*/ 	.short	0x010a
        /*03ae*/ 	.byte	0x05
	.zero		1


	//   ....[44]....
        /*03b0*/ 	.word	0x000029e0
        /*03b4*/ 	.word	0x000000ff
        /*03b8*/ 	.word	0x00000000
        /*03bc*/ 	.short	0x010a
        /*03be*/ 	.byte	0x05
	.zero		1


	//   ....[45]....
        /*03c0*/ 	.word	0x00002a70
        /*03c4*/ 	.word	0x000000ff
        /*03c8*/ 	.word	0x00000000
        /*03cc*/ 	.short	0x010a
        /*03ce*/ 	.byte	0x05
	.zero		1


	//   ....[46]....
        /*03d0*/ 	.word	0x00002b10
        /*03d4*/ 	.word	0x00000000
        /*03d8*/ 	.word	0x00000000
        /*03dc*/ 	.short	0x010a
        /*03de*/ 	.byte	0xff
	.zero		1


	//   ....[47]....
        /*03e0*/ 	.word	0x00002c30
        /*03e4*/ 	.word	0x00000002
        /*03e8*/ 	.word	0x000000d0
        /*03ec*/ 	.short	0x010a
        /*03ee*/ 	.byte	0xff
	.zero		1


	//   ....[48]....
        /*03f0*/ 	.word	0x00002ca0
        /*03f4*/ 	.word	0x00000002
        /*03f8*/ 	.word	0x00000000
        /*03fc*/ 	.short	0x0101
        /*03fe*/ 	.byte	0xff
	.zero		1


	//   ....[49]....
        /*0400*/ 	.word	0x00002cc0
        /*0404*/ 	.word	0x000000ff
        /*0408*/ 	.word	0x00000080
        /*040c*/ 	.short	0x010a
        /*040e*/ 	.byte	0x04
	.zero		1


	//   ....[50]....
        /*0410*/ 	.word	0x00002de0
        /*0414*/ 	.word	0x00000002
        /*0418*/ 	.word	0x00000070
        /*041c*/ 	.short	0x010a
        /*041e*/ 	.byte	0xff
	.zero		1


	//   ....[51]....
        /*0420*/ 	.word	0x00002ee0
        /*0424*/ 	.word	0x00000002
        /*0428*/ 	.word	0x00000000
        /*042c*/ 	.short	0x0101
        /*042e*/ 	.byte	0xff
	.zero		1


	//   ....[52]....
        /*0430*/ 	.word	0x00002f70
        /*0434*/ 	.word	0x000000ff
        /*0438*/ 	.word	0x00000080
        /*043c*/ 	.short	0x0106
        /*043e*/ 	.byte	0x04
	.zero		1


	//   ....[53]....
        /*0440*/ 	.word	0x00002f90
        /*0444*/ 	.word	0x000000ff
        /*0448*/ 	.word	0x00000080
        /*044c*/ 	.short	0x010a
        /*044e*/ 	.byte	0x04
	.zero		1


	//   ....[54]....
        /*0450*/ 	.word	0x00003020
        /*0454*/ 	.word	0x000000ff
        /*0458*/ 	.word	0x00000080
        /*045c*/ 	.short	0x0106
        /*045e*/ 	.byte	0x07
	.zero		1


	//   ....[55]....
        /*0460*/ 	.word	0x00003060
        /*0464*/ 	.word	0x00000000
        /*0468*/ 	.word	0x00000080
        /*046c*/ 	.short	0x010a
        /*046e*/ 	.byte	0xff
	.zero		1


	//   ....[56]....
        /*0470*/ 	.word	0x000032a0
        /*0474*/ 	.word	0x000000ff
        /*0478*/ 	.word	0x00000008
        /*047c*/ 	.short	0x010a
        /*047e*/ 	.byte	0x05
	.zero		1


	//   ....[57]....
        /*0480*/ 	.word	0x000032c0
        /*0484*/ 	.word	0x000000ff
        /*0488*/ 	.word	0x00000008
        /*048c*/ 	.short	0x010a
        /*048e*/ 	.byte	0x05
	.zero		1


	//   ....[58]....
        /*0490*/ 	.word	0x00003450
        /*0494*/ 	.word	0x000000ff
        /*0498*/ 	.word	0x00000008
        /*049c*/ 	.short	0x010a
        /*049e*/ 	.byte	0x05
	.zero		1


	//   ....[59]....
        /*04a0*/ 	.word	0x00003470
        /*04a4*/ 	.word	0x000000ff
        /*04a8*/ 	.word	0x00000008
        /*04ac*/ 	.short	0x010a
        /*04ae*/ 	.byte	0x05
	.zero		1


	//   ....[60]....
        /*04b0*/ 	.word	0x00003530
        /*04b4*/ 	.word	0x000000ff
        /*04b8*/ 	.word	0x00000000
        /*04bc*/ 	.short	0x0101
        /*04be*/ 	.byte	0x04
	.zero		1


	//   ....[61]....
        /*04c0*/ 	.word	0x00003870
        /*04c4*/ 	.word	0x00000000
        /*04c8*/ 	.word	0x00000070
        /*04cc*/ 	.short	0x010a
        /*04ce*/ 	.byte	0xff
	.zero		1


	//   ....[62]....
        /*04d0*/ 	.word	0x00003930
        /*04d4*/ 	.word	0x00000000
        /*04d8*/ 	.word	0x00000000
        /*04dc*/ 	.short	0x0101
        /*04de*/ 	.byte	0xff
	.zero		1


	//   ....[63]....
        /*04e0*/ 	.word	0x000039f0
        /*04e4*/ 	.word	0x000000ff
        /*04e8*/ 	.word	0x00000000
        /*04ec*/ 	.short	0x010a
        /*04ee*/ 	.byte	0x04
	.zero		1


	//   ....[64]....
        /*04f0*/ 	.word	0x00003a00
        /*04f4*/ 	.word	0x000000ff
        /*04f8*/ 	.word	0x000000b0
        /*04fc*/ 	.short	0x010a
        /*04fe*/ 	.byte	0x1f
	.zero		1


	//   ....[65]....
        /*0500*/ 	.word	0x00003ab0
        /*0504*/ 	.word	0x000000ff
        /*0508*/ 	.word	0x00000000
        /*050c*/ 	.short	0x010a
        /*050e*/ 	.byte	0x05
	.zero		1


	//   ....[66]....
        /*0510*/ 	.word	0x00003be0
        /*0514*/ 	.word	0x000000ff
        /*0518*/ 	.word	0x00000000
        /*051c*/ 	.short	0x010a
        /*051e*/ 	.byte	0x04
	.zero		1


	//   ....[67]....
        /*0520*/ 	.word	0x00003ee0
        /*0524*/ 	.word	0x000000ff
        /*0528*/ 	.word	0x00000000
        /*052c*/ 	.short	0x010a
        /*052e*/ 	.byte	0x04
	.zero		1


	//   ....[68]....
        /*0530*/ 	.word	0x00003f70
        /*0534*/ 	.word	0x000000ff
        /*0538*/ 	.word	0x00000000
        /*053c*/ 	.short	0x010a
        /*053e*/ 	.byte	0x05
	.zero		1


	//   ....[69]....
        /*0540*/ 	.word	0x00004000
        /*0544*/ 	.word	0x000000ff
        /*0548*/ 	.word	0x00000000
        /*054c*/ 	.short	0x010a
        /*054e*/ 	.byte	0x05
	.zero		1


	//   ....[70]....
        /*0550*/ 	.word	0x000040a0
        /*0554*/ 	.word	0x00000000
        /*0558*/ 	.word	0x00000000
        /*055c*/ 	.short	0x010a
        /*055e*/ 	.byte	0xff
	.zero		1


	//   ....[71]....
        /*0560*/ 	.word	0x000040e0
        /*0564*/ 	.word	0x00000000
        /*0568*/ 	.word	0x00000000
        /*056c*/ 	.short	0x010a
        /*056e*/ 	.byte	0xff
	.zero		1


	//   ....[72]....
        /*0570*/ 	.word	0x00004150
        /*0574*/ 	.word	0x000000ff
        /*0578*/ 	.word	0x00000000
        /*057c*/ 	.short	0x0101
        /*057e*/ 	.byte	0x04
	.zero		1


	//   ....[73]....
        /*0580*/ 	.word	0x00004190
        /*0584*/ 	.word	0x000000ff
        /*0588*/ 	.word	0x000000f0
        /*058c*/ 	.short	0x010a
        /*058e*/ 	.byte	0x1a
	.zero		1


	//   ....[74]....
        /*0590*/ 	.word	0x000041e0
        /*0594*/ 	.word	0x000000ff
        /*0598*/ 	.word	0x00000000
        /*059c*/ 	.short	0x0101
        /*059e*/ 	.byte	0x04
	.zero		1


	//   ....[75]....
        /*05a0*/ 	.word	0x00004650
        /*05a4*/ 	.word	0x00000007
        /*05a8*/ 	.word	0x00000070
        /*05ac*/ 	.short	0x010a
        /*05ae*/ 	.byte	0xff
	.zero		1


	//   ....[76]....
        /*05b0*/ 	.word	0x000047c0
        /*05b4*/ 	.word	0x00000000
        /*05b8*/ 	.word	0x00000000
        /*05bc*/ 	.short	0x0101
        /*05be*/ 	.byte	0xff
	.zero		1


	//   ....[77]....
        /*05c0*/ 	.word	0x00004c30
        /*05c4*/ 	.word	0x000000ff
        /*05c8*/ 	.word	0x00000068
        /*05cc*/ 	.short	0x010a
        /*05ce*/ 	.byte	0x11
	.zero		1


	//   ....[78]....
        /*05d0*/ 	.word	0x00004db0
        /*05d4*/ 	.word	0x000000ff
        /*05d8*/ 	.word	0x00000058
        /*05dc*/ 	.short	0x010a
        /*05de*/ 	.byte	0x11
	.zero		1


	//   ....[79]....
        /*05e0*/ 	.word	0x00004fc0
        /*05e4*/ 	.word	0x000000ff
        /*05e8*/ 	.word	0x00000050
        /*05ec*/ 	.short	0x010b
        /*05ee*/ 	.byte	0x11
	.zero		1


	//   ....[80]....
        /*05f0*/ 	.word	0x00004fd0
        /*05f4*/ 	.word	0x000000ff
        /*05f8*/ 	.word	0x00000000
        /*05fc*/ 	.short	0x0101
        /*05fe*/ 	.byte	0x37
	.zero		1


	//   ....[81]....
        /*0600*/ 	.word	0x00005010
        /*0604*/ 	.word	0x00000000
        /*0608*/ 	.word	0x00000058
        /*060c*/ 	.short	0x010a
        /*060e*/ 	.byte	0xff
	.zero		1


	//   ....[82]....
        /*0610*/ 	.word	0x00005350
        /*0614*/ 	.word	0x00000003
        /*0618*/ 	.word	0x00000070
        /*061c*/ 	.short	0x010a
        /*061e*/ 	.byte	0xff
	.zero		1


	//   ....[83]....
        /*0620*/ 	.word	0x000054d0
        /*0624*/ 	.word	0x00000000
        /*0628*/ 	.word	0x00000000
        /*062c*/ 	.short	0x0101
        /*062e*/ 	.byte	0xff
	.zero		1


	//   ....[84]....
        /*0630*/ 	.word	0x00005f40
        /*0634*/ 	.word	0x000000ff
        /*0638*/ 	.word	0x00000050
        /*063c*/ 	.short	0x010a
        /*063e*/ 	.byte	0x2c
	.zero		1


	//   ....[85]....
        /*0640*/ 	.word	0x00005f50
        /*0644*/ 	.word	0x00000053
        /*0648*/ 	.word	0x00000090
        /*064c*/ 	.short	0x010a
        /*064e*/ 	.byte	0xff
	.zero		1


	//   ....[86]....
        /*0650*/ 	.word	0x000060a0
        /*0654*/ 	.word	0x000000ff
        /*0658*/ 	.word	0x00000050
        /*065c*/ 	.short	0x010a
        /*065e*/ 	.byte	0x2c
	.zero		1


	//   ....[87]....
        /*0660*/ 	.word	0x00006180
        /*0664*/ 	.word	0x000000ff
        /*0668*/ 	.word	0x00000000
        /*066c*/ 	.short	0x0101
        /*066e*/ 	.byte	0x04
	.zero		1


	//   ....[88]....
        /*0670*/ 	.word	0x000061e0
        /*0674*/ 	.word	0x00000053
        /*0678*/ 	.word	0x00000090
        /*067c*/ 	.short	0x010a
        /*067e*/ 	.byte	0xff
	.zero		1


	//   ....[89]....
        /*0680*/ 	.word	0x00006440
        /*0684*/ 	.word	0x00000053
        /*0688*/ 	.word	0x00000000
        /*068c*/ 	.short	0x0101
        /*068e*/ 	.byte	0xff
	.zero		1


	//   ....[90]....
        /*0690*/ 	.word	0x00006e80
        /*0694*/ 	.word	0x00000000
        /*0698*/ 	.word	0x000000e0
        /*069c*/ 	.short	0x010a
        /*069e*/ 	.byte	0xff
	.zero		1


	//   ....[91]....
        /*06a0*/ 	.word	0x00006ee0
        /*06a4*/ 	.word	0x00000000
        /*06a8*/ 	.word	0x00000028
        /*06ac*/ 	.short	0x010a
        /*06ae*/ 	.byte	0xff
	.zero		1


	//   ....[92]....
        /*06b0*/ 	.word	0x00006f40
        /*06b4*/ 	.word	0x00000000
        /*06b8*/ 	.word	0x00000028
        /*06bc*/ 	.short	0x010a
        /*06be*/ 	.byte	0xff
	.zero		1


	//   ....[93]....
        /*06c0*/ 	.word	0x00006f90
        /*06c4*/ 	.word	0x00000003
        /*06c8*/ 	.word	0x00000070
        /*06cc*/ 	.short	0x010a
        /*06ce*/ 	.byte	0xff
	.zero		1


	//   ....[94]....
        /*06d0*/ 	.word	0x00006ff0
        /*06d4*/ 	.word	0x00000000
        /*06d8*/ 	.word	0x00000000
        /*06dc*/ 	.short	0x010a
        /*06de*/ 	.byte	0xff
	.zero		1


	//   ....[95]....
        /*06e0*/ 	.word	0x00007050
        /*06e4*/ 	.word	0x00000000
        /*06e8*/ 	.word	0x00000000
        /*06ec*/ 	.short	0x010a
        /*06ee*/ 	.byte	0xff
	.zero		1


	//   ....[96]....
        /*06f0*/ 	.word	0x000070b0
        /*06f4*/ 	.word	0x00000000
        /*06f8*/ 	.word	0x00000000
        /*06fc*/ 	.short	0x010a
        /*06fe*/ 	.byte	0xff
	.zero		1


	//   ....[97]....
        /*0700*/ 	.word	0x00007110
        /*0704*/ 	.word	0x00000000
        /*0708*/ 	.word	0x00000000
        /*070c*/ 	.short	0x010a
        /*070e*/ 	.byte	0xff
	.zero		1


	//   ....[98]....
        /*0710*/ 	.word	0x00007160
        /*0714*/ 	.word	0x00000002
        /*0718*/ 	.word	0x000000d0
        /*071c*/ 	.short	0x010a
        /*071e*/ 	.byte	0xff
	.zero		1


	//   ....[99]....
        /*0720*/ 	.word	0x000071c0
        /*0724*/ 	.word	0x00000002
        /*0728*/ 	.word	0x00000080
        /*072c*/ 	.short	0x010a
        /*072e*/ 	.byte	0xff
	.zero		1


	//   ....[100]....
        /*0730*/ 	.word	0x00007210
        /*0734*/ 	.word	0x00000002
        /*0738*/ 	.word	0x00000070
        /*073c*/ 	.short	0x010a
        /*073e*/ 	.byte	0xff
	.zero		1


	//   ....[101]....
        /*0740*/ 	.word	0x00007270
        /*0744*/ 	.word	0x00000000
        /*0748*/ 	.word	0x00000080
        /*074c*/ 	.short	0x010a
        /*074e*/ 	.byte	0xff
	.zero		1


	//   ....[102]....
        /*0750*/ 	.word	0x000072d0
        /*0754*/ 	.word	0x00000005
        /*0758*/ 	.word	0x00000008
        /*075c*/ 	.short	0x010a
        /*075e*/ 	.byte	0xff
	.zero		1


	//   ....[103]....
        /*0760*/ 	.word	0x000073c0
        /*0764*/ 	.word	0x00000000
        /*0768*/ 	.word	0x00000008
        /*076c*/ 	.short	0x010a
        /*076e*/ 	.byte	0xff
	.zero		1


	//   ....[104]....
        /*0770*/ 	.word	0x00007410
        /*0774*/ 	.word	0x00000000
        /*0778*/ 	.word	0x00000070
        /*077c*/ 	.short	0x010a
        /*077e*/ 	.byte	0xff
	.zero		1


	//   ....[105]....
        /*0780*/ 	.word	0x00007470
        /*0784*/ 	.word	0x00000000
        /*0788*/ 	.word	0x000000b0
        /*078c*/ 	.short	0x010a
        /*078e*/ 	.byte	0xff
	.zero		1


	//   ....[106]....
        /*0790*/ 	.word	0x000074d0
        /*0794*/ 	.word	0x00000000
        /*0798*/ 	.word	0x00000000
        /*079c*/ 	.short	0x010a
        /*079e*/ 	.byte	0xff
	.zero		1


	//   ....[107]....
        /*07a0*/ 	.word	0x00007530
        /*07a4*/ 	.word	0x00000000
        /*07a8*/ 	.word	0x00000000
        /*07ac*/ 	.short	0x010a
        /*07ae*/ 	.byte	0xff
	.zero		1


	//   ....[108]....
        /*07b0*/ 	.word	0x00007590
        /*07b4*/ 	.word	0x00000000
        /*07b8*/ 	.word	0x00000000
        /*07bc*/ 	.short	0x010a
        /*07be*/ 	.byte	0xff
	.zero		1


	//   ....[109]....
        /*07c0*/ 	.word	0x000075f0
        /*07c4*/ 	.word	0x00000000
        /*07c8*/ 	.word	0x00000000
        /*07cc*/ 	.short	0x010a
        /*07ce*/ 	.byte	0xff
	.zero		1


	//   ....[110]....
        /*07d0*/ 	.word	0x00007650
        /*07d4*/ 	.word	0x00000000
        /*07d8*/ 	.word	0x000000f0
        /*07dc*/ 	.short	0x010a
        /*07de*/ 	.byte	0xff
	.zero		1


	//   ....[111]....
        /*07e0*/ 	.word	0x000076a0
        /*07e4*/ 	.word	0x00000007
        /*07e8*/ 	.word	0x00000070
        /*07ec*/ 	.short	0x010a
        /*07ee*/ 	.byte	0xff
	.zero		1


	//   ....[112]....
        /*07f0*/ 	.word	0x00007700
        /*07f4*/ 	.word	0x00000000
        /*07f8*/ 	.word	0x00000068
        /*07fc*/ 	.short	0x010a
        /*07fe*/ 	.byte	0xff
	.zero		1


	//   ....[113]....
        /*0800*/ 	.word	0x00007760
        /*0804*/ 	.word	0x00000000
        /*0808*/ 	.word	0x00000058
        /*080c*/ 	.short	0x010a
        /*080e*/ 	.byte	0xff
	.zero		1


	//   ....[114]....
        /*0810*/ 	.word	0x000077b0
        /*0814*/ 	.word	0x00000003
        /*0818*/ 	.word	0x00000070
        /*081c*/ 	.short	0x010a
        /*081e*/ 	.byte	0xff
	.zero		1


	//   ....[115]....
        /*0820*/ 	.word	0x00007810
        /*0824*/ 	.word	0x00000000
        /*0828*/ 	.word	0x00000050
        /*082c*/ 	.short	0x010a
        /*082e*/ 	.byte	0xff
	.zero		1


	//   ....[116]....
        /*0830*/ 	.word	0x00007860
        /*0834*/ 	.word	0x00000053
        /*0838*/ 	.word	0x00000090
        /*083c*/ 	.short	0x010a
        /*083e*/ 	.byte	0xff
	.zero		1


	//----- nvinfo : EIATTR_NUM_MBARRIERS
	.align		4
.L_47:
        /*0840*/ 	.byte	0x03, 0x38
        /*0842*/ 	.short	0x001f


	//----- nvinfo : EIATTR_EXIT_INSTR_OFFSETS
	.align		4
        /*0844*/ 	.byte	0x04, 0x1c
        /*0846*/ 	.short	(.L_49 - .L_48)


	//   ....[0]....
.L_48:
        /*0848*/ 	.word	0x00002b40


	//   ....[1]....
        /*084c*/ 	.word	0x00003030


	//   ....[2]....
        /*0850*/ 	.word	0x00003090


	//   ....[3]....
        /*0854*/ 	.word	0x00004410


	//   ....[4]....
        /*0858*/ 	.word	0x00005040


	//   ....[5]....
        /*085c*/ 	.word	0x00005080


	//   ....[6]....
        /*0860*/ 	.word	0x00006e70


	//----- nvinfo : EIATTR_MAX_THREADS
	.align		4
.L_49:
        /*0864*/ 	.byte	0x04, 0x05
        /*0866*/ 	.short	(.L_51 - .L_50)
.L_50:
        /*0868*/ 	.word	0x00000100
        /*086c*/ 	.word	0x00000001
        /*0870*/ 	.word	0x00000001


	//----- nvinfo : EIATTR_CRS_STACK_SIZE
	.align		4
.L_51:
        /*0874*/ 	.byte	0x04, 0x1e
        /*0876*/ 	.short	(.L_53 - .L_52)
.L_52:
        /*0878*/ 	.word	0x00000000


	//----- nvinfo : EIATTR_CBANK_PARAM_SIZE
	.align		4
.L_53:
        /*087c*/ 	.byte	0x03, 0x19
        /*087e*/ 	.short	0x0800


	//----- nvinfo : EIATTR_PARAM_CBANK
	.align		4
        /*0880*/ 	.byte	0x04, 0x0a
        /*0882*/ 	.short	(.L_55 - .L_54)
	.align		4
.L_54:
        /*0884*/ 	.word	index@(.nv.constant0._ZN7cutlass13device_kernelINS_4gemm6kernel13GemmUniversalIN4cute5tupleIJiiiiEEENS1_10collective13CollectiveMmaINS1_35MainloopSm100TmaUmmaWarpSpecializedILi5ELi2ELi4ENS5_IJNS4_1CILi2EEESB_NSA_ILi1EEEEEEEENS5_IJNSA_ILi128EEENSA_ILi64EEESF_EEEaNS5_IJlSC_lEEEaSI_NS4_8TiledMMAINS4_8MMA_AtomIJNS4_21SM100_MMA_S8_2x1SM_SSIaaiLi128ELi64ELNS4_4UMMA5MajorE0ELSN_0ELNSM_8SaturateE0EEEEEENS4_6LayoutINS5_IJSC_SC_SC_EEENS5_IJNSA_ILi0EEEST_ST_EEEEENS5_IJNS4_10UnderscoreESW_SW_EEEEENS4_28SM100_TMA_2SM_LOAD_MULTICASTENS4_14ComposedLayoutINS4_7SwizzleILi3ELi4ELi3EEENS4_18smem_ptr_flag_bitsILi8EEENSR_INS5_IJNSA_ILi8EEESF_EEENS5_IJSF_SC_EEEEEEEvNS4_8identityENS4_18SM100_TMA_2SM_LOADES19_vS1A_EENS_8epilogue10collective18CollectiveEpilogueINS1D_23Sm100TmaWarpSpecializedILi1ELi1ELi32ELb0ELb0EEEJNS5_IJSG_SG_SF_EEENS5_IJNSR_ISG_SC_EES1J_EEEaSI_aSI_NS1D_6fusion15FusionCallbacksIS1H_NS1L_17LinearCombinationIaiaiLNS_15FloatRoundStyleE2EEES1I_S1K_JEEENS4_5SM1004TMEM4LOAD26SM100_TMEM_LOAD_32dp32b32xENS4_13SM90_TMA_LOADENS10_INS11_ILi2ELi4ELi3EEES14_NSR_INS5_IJS15_SG_EEENS5_IJSG_SC_EEEEEEENS4_39AutoVectorizingCopyWithAssumedAlignmentILi128EEENS4_14SM90_TMA_STOREES20_S22_S22_EEEvvEEEEvNT_6ParamsE)
        /*0888*/ 	.short	0x0380
        /*088a*/ 	.short	0x0800


	//----- nvinfo : EIATTR_SW_WAR
	.align		4
.L_55:
        /*088c*/ 	.byte	0x04, 0x36
        /*088e*/ 	.short	(.L_57 - .L_56)
.L_56:
        /*0890*/ 	.word	0x00000008
.L_57:


//--------------------- .nv.callgraph             --------------------------
	.section	.nv.callgraph,"",@"SHT_CUDA_CALLGRAPH"
	.align	4
	.sectionentsize	8
	.align		4
        /*0000*/ 	.word	0x00000000
	.align		4
        /*0004*/ 	.word	0xffffffff
	.align		4
        /*0008*/ 	.word	index@(_ZN7cutlass13device_kernelINS_4gemm6kernel13GemmUniversalIN4cute5tupleIJiiiiEEENS1_10collective13CollectiveMmaINS1_35MainloopSm100TmaUmmaWarpSpecializedILi5ELi2ELi4ENS5_IJNS4_1CILi2EEESB_NSA_ILi1EEEEEEEENS5_IJNSA_ILi128EEENSA_ILi64EEESF_EEEaNS5_IJlSC_lEEEaSI_NS4_8TiledMMAINS4_8MMA_AtomIJNS4_21SM100_MMA_S8_2x1SM_SSIaaiLi128ELi64ELNS4_4UMMA5MajorE0ELSN_0ELNSM_8SaturateE0EEEEEENS4_6LayoutINS5_IJSC_SC_SC_EEENS5_IJNSA_ILi0EEEST_ST_EEEEENS5_IJNS4_10UnderscoreESW_SW_EEEEENS4_28SM100_TMA_2SM_LOAD_MULTICASTENS4_14ComposedLayoutINS4_7SwizzleILi3ELi4ELi3EEENS4_18smem_ptr_flag_bitsILi8EEENSR_INS5_IJNSA_ILi8EEESF_EEENS5_IJSF_SC_EEEEEEEvNS4_8identityENS4_18SM100_TMA_2SM_LOADES19_vS1A_EENS_8epilogue10collective18CollectiveEpilogueINS1D_23Sm100TmaWarpSpecializedILi1ELi1ELi32ELb0ELb0EEEJNS5_IJSG_SG_SF_EEENS5_IJNSR_ISG_SC_EES1J_EEEaSI_aSI_NS1D_6fusion15FusionCallbacksIS1H_NS1L_17LinearCombinationIaiaiLNS_15FloatRoundStyleE2EEES1I_S1K_JEEENS4_5SM1004TMEM4LOAD26SM100_TMEM_LOAD_32dp32b32xENS4_13SM90_TMA_LOADENS10_INS11_ILi2ELi4ELi3EEES14_NSR_INS5_IJS15_SG_EEENS5_IJSG_SC_EEEEEEENS4_39AutoVectorizingCopyWithAssumedAlignmentILi128EEENS4_14SM90_TMA_STOREES20_S22_S22_EEEvvEEEEvNT_6ParamsE)
	.align		4
        /*000c*/ 	.word	index@(__assertfail)
	.align		4
        /*0010*/ 	.word	0x00000000
	.align		4
        /*0014*/ 	.word	0xfffffffe
	.align		4
        /*0018*/ 	.word	0x00000000
	.align		4
        /*001c*/ 	.word	0xfffffffd
	.align		4
        /*0020*/ 	.word	0x00000000
	.align		4
        /*0024*/ 	.word	0xfffffffc


//--------------------- .nv.constant4             --------------------------
	.section	.nv.constant4,"a",@progbits
	.align	8
	.align		8
.nv.constant4:
        /*0000*/ 	.dword	__assertfail
	.align		8
        /*0008*/ 	.dword	__unnamed_1
	.align		8
        /*0010*/ 	.dword	__unnamed_2
	.align		8
        /*0018*/ 	.dword	_ZN40_INTERNAL_78d85285_4_k_cu_335c489a_116934cuda3std3__45__cpo5beginE
	.align		8
        /*0020*/ 	.dword	_ZN40_INTERNAL_78d85285_4_k_cu_335c489a_116934cuda3std3__45__cpo3endE
	.align		8
        /*0028*/ 	.dword	_ZN40_INTERNAL_78d85285_4_k_cu_335c489a_116934cuda3std3__45__cpo6cbeginE
	.align		8
        /*0030*/ 	.dword	_ZN40_INTERNAL_78d85285_4_k_cu_335c489a_116934cuda3std3__45__cpo4cendE
	.align		8
        /*0038*/ 	.dword	_ZN40_INTERNAL_78d85285_4_k_cu_335c489a_116934cuda3std3__442_GLOBAL__N__78d85285_4_k_cu_335c489a_116936ignoreE
	.align		8
        /*0040*/ 	.dword	_ZN40_INTERNAL_78d85285_4_k_cu_335c489a_116934cuda3std3__419piecewise_constructE
	.align		8
        /*0048*/ 	.dword	_ZN40_INTERNAL_78d85285_4_k_cu_335c489a_116934cuda3std3__48in_placeE
	.align		8
        /*0050*/ 	.dword	_ZN40_INTERNAL_78d85285_4_k_cu_335c489a_116934cuda3std6ranges3__45__cpo4swapE
	.align		8
        /*0058*/ 	.dword	_ZN40_INTERNAL_78d85285_4_k_cu_335c489a_116934cuda3std6ranges3__45__cpo9iter_moveE
	.align		8
        /*0060*/ 	.dword	_ZN40_INTERNAL_78d85285_4_k_cu_335c489a_116934cute7productE
	.align		8
        /*0068*/ 	.dword	_ZN40_INTERNAL_78d85285_4_k_cu_335c489a_116934cute1_E
	.align		8
        /*0070*/ 	.dword	$str$25
	.align		8
        /*0078*/ 	.dword	$str$26
	.align		8
        /*0080*/ 	.dword	$str$27
	.align		8
        /*0088*/ 	.dword	$str$28


//--------------------- .text._ZN7cutlass13device_kernelINS_4gemm6kernel13GemmUniversalIN4cute5tupleIJiiiiEEENS1_10collective13CollectiveMmaINS1_35MainloopSm100TmaUmmaWarpSpecializedILi5ELi2ELi4ENS5_IJNS4_1CILi2EEESB_NSA_ILi1EEEEEEEENS5_IJNSA_ILi128EEENSA_ILi64EEESF_EEEaNS5_IJlSC_lEEEaSI_NS4_8TiledMMAINS4_8MMA_AtomIJNS4_21SM100_MMA_S8_2x1SM_SSIaaiLi128ELi64ELNS4_4UMMA5MajorE0ELSN_0ELNSM_8SaturateE0EEEEEENS4_6LayoutINS5_IJSC_SC_SC_EEENS5_IJNSA_ILi0EEEST_ST_EEEEENS5_IJNS4_10UnderscoreESW_SW_EEEEENS4_28SM100_TMA_2SM_LOAD_MULTICASTENS4_14ComposedLayoutINS4_7SwizzleILi3ELi4ELi3EEENS4_18smem_ptr_flag_bitsILi8EEENSR_INS5_IJNSA_ILi8EEESF_EEENS5_IJSF_SC_EEEEEEEvNS4_8identityENS4_18SM100_TMA_2SM_LOADES19_vS1A_EENS_8epilogue10collective18CollectiveEpilogueINS1D_23Sm100TmaWarpSpecializedILi1ELi1ELi32ELb0ELb0EEEJNS5_IJSG_SG_SF_EEENS5_IJNSR_ISG_SC_EES1J_EEEaSI_aSI_NS1D_6fusion15FusionCallbacksIS1H_NS1L_17LinearCombinationIaiaiLNS_15FloatRoundStyleE2EEES1I_S1K_JEEENS4_5SM1004TMEM4LOAD26SM100_TMEM_LOAD_32dp32b32xENS4_13SM90_TMA_LOADENS10_INS11_ILi2ELi4ELi3EEES14_NSR_INS5_IJS15_SG_EEENS5_IJSG_SC_EEEEEEENS4_39AutoVectorizingCopyWithAssumedAlignmentILi128EEENS4_14SM90_TMA_STOREES20_S22_S22_EEEvvEEEEvNT_6ParamsE --------------------------
	.section	.text._ZN7cutlass13device_kernelINS_4gemm6kernel13GemmUniversalIN4cute5tupleIJiiiiEEENS1_10collective13CollectiveMmaINS1_35MainloopSm100TmaUmmaWarpSpecializedILi5ELi2ELi4ENS5_IJNS4_1CILi2EEESB_NSA_ILi1EEEEEEEENS5_IJNSA_ILi128EEENSA_ILi64EEESF_EEEaNS5_IJlSC_lEEEaSI_NS4_8TiledMMAINS4_8MMA_AtomIJNS4_21SM100_MMA_S8_2x1SM_SSIaaiLi128ELi64ELNS4_4UMMA5MajorE0ELSN_0ELNSM_8SaturateE0EEEEEENS4_6LayoutINS5_IJSC_SC_SC_EEENS5_IJNSA_ILi0EEEST_ST_EEEEENS5_IJNS4_10UnderscoreESW_SW_EEEEENS4_28SM100_TMA_2SM_LOAD_MULTICASTENS4_14ComposedLayoutINS4_7SwizzleILi3ELi4ELi3EEENS4_18smem_ptr_flag_bitsILi8EEENSR_INS5_IJNSA_ILi8EEESF_EEENS5_IJSF_SC_EEEEEEEvNS4_8identityENS4_18SM100_TMA_2SM_LOADES19_vS1A_EENS_8epilogue10collective18CollectiveEpilogueINS1D_23Sm100TmaWarpSpecializedILi1ELi1ELi32ELb0ELb0EEEJNS5_IJSG_SG_SF_EEENS5_IJNSR_ISG_SC_EES1J_EEEaSI_aSI_NS1D_6fusion15FusionCallbacksIS1H_NS1L_17LinearCombinationIaiaiLNS_15FloatRoundStyleE2EEES1I_S1K_JEEENS4_5SM1004TMEM4LOAD26SM100_TMEM_LOAD_32dp32b32xENS4_13SM90_TMA_LOADENS10_INS11_ILi2ELi4ELi3EEES14_NSR_INS5_IJS15_SG_EEENS5_IJSG_SC_EEEEEEENS4_39AutoVectorizingCopyWithAssumedAlignmentILi128EEENS4_14SM90_TMA_STOREES20_S22_S22_EEEvvEEEEvNT_6ParamsE,"ax",@progbits
	.align	128
.text._ZN7cutlass13device_kernelINS_4gemm6kernel13GemmUniversalIN4cute5tupleIJiiiiEEENS1_10collective13CollectiveMmaINS1_35MainloopSm100TmaUmmaWarpSpecializedILi5ELi2ELi4ENS5_IJNS4_1CILi2EEESB_NSA_ILi1EEEEEEEENS5_IJNSA_ILi128EEENSA_ILi64EEESF_EEEaNS5_IJlSC_lEEEaSI_NS4_8TiledMMAINS4_8MMA_AtomIJNS4_21SM100_MMA_S8_2x1SM_SSIaaiLi128ELi64ELNS4_4UMMA5MajorE0ELSN_0ELNSM_8SaturateE0EEEEEENS4_6LayoutINS5_IJSC_SC_SC_EEENS5_IJNSA_ILi0EEEST_ST_EEEEENS5_IJNS4_10UnderscoreESW_SW_EEEEENS4_28SM100_TMA_2SM_LOAD_MULTICASTENS4_14ComposedLayoutINS4_7SwizzleILi3ELi4ELi3EEENS4_18smem_ptr_flag_bitsILi8EEENSR_INS5_IJNSA_ILi8EEESF_EEENS5_IJSF_SC_EEEEEEEvNS4_8identityENS4_18SM100_TMA_2SM_LOADES19_vS1A_EENS_8epilogue10collective18CollectiveEpilogueINS1D_23Sm100TmaWarpSpecializedILi1ELi1ELi32ELb0ELb0EEEJNS5_IJSG_SG_SF_EEENS5_IJNSR_ISG_SC_EES1J_EEEaSI_aSI_NS1D_6fusion15FusionCallbacksIS1H_NS1L_17LinearCombinationIaiaiLNS_15FloatRoundStyleE2EEES1I_S1K_JEEENS4_5SM1004TMEM4LOAD26SM100_TMEM_LOAD_32dp32b32xENS4_13SM90_TMA_LOADENS10_INS11_ILi2ELi4ELi3EEES14_NSR_INS5_IJS15_SG_EEENS5_IJSG_SC_EEEEEEENS4_39AutoVectorizingCopyWithAssumedAlignmentILi128EEENS4_14SM90_TMA_STOREES20_S22_S22_EEEvvEEEEvNT_6ParamsE:
        .type           _ZN7cutlass13device_kernelINS_4gemm6kernel13GemmUniversalIN4cute5tupleIJiiiiEEENS1_10collective13CollectiveMmaINS1_35MainloopSm100TmaUmmaWarpSpecializedILi5ELi2ELi4ENS5_IJNS4_1CILi2EEESB_NSA_ILi1EEEEEEEENS5_IJNSA_ILi128EEENSA_ILi64EEESF_EEEaNS5_IJlSC_lEEEaSI_NS4_8TiledMMAINS4_8MMA_AtomIJNS4_21SM100_MMA_S8_2x1SM_SSIaaiLi128ELi64ELNS4_4UMMA5MajorE0ELSN_0ELNSM_8SaturateE0EEEEEENS4_6LayoutINS5_IJSC_SC_SC_EEENS5_IJNSA_ILi0EEEST_ST_EEEEENS5_IJNS4_10UnderscoreESW_SW_EEEEENS4_28SM100_TMA_2SM_LOAD_MULTICASTENS4_14ComposedLayoutINS4_7SwizzleILi3ELi4ELi3EEENS4_18smem_ptr_flag_bitsILi8EEENSR_INS5_IJNSA_ILi8EEESF_EEENS5_IJSF_SC_EEEEEEEvNS4_8identityENS4_18SM100_TMA_2SM_LOADES19_vS1A_EENS_8epilogue10collective18CollectiveEpilogueINS1D_23Sm100TmaWarpSpecializedILi1ELi1ELi32ELb0ELb0EEEJNS5_IJSG_SG_SF_EEENS5_IJNSR_ISG_SC_EES1J_EEEaSI_aSI_NS1D_6fusion15FusionCallbacksIS1H_NS1L_17LinearCombinationIaiaiLNS_15FloatRoundStyleE2EEES1I_S1K_JEEENS4_5SM1004TMEM4LOAD26SM100_TMEM_LOAD_32dp32b32xENS4_13SM90_TMA_LOADENS10_INS11_ILi2ELi4ELi3EEES14_NSR_INS5_IJS15_SG_EEENS5_IJSG_SC_EEEEEEENS4_39AutoVectorizingCopyWithAssumedAlignmentILi128EEENS4_14SM90_TMA_STOREES20_S22_S22_EEEvvEEEEvNT_6ParamsE,@function
        .size           _ZN7cutlass13device_kernelINS_4gemm6kernel13GemmUniversalIN4cute5tupleIJiiiiEEENS1_10collective13CollectiveMmaINS1_35MainloopSm100TmaUmmaWarpSpecializedILi5ELi2ELi4ENS5_IJNS4_1CILi2EEESB_NSA_ILi1EEEEEEEENS5_IJNSA_ILi128EEENSA_ILi64EEESF_EEEaNS5_IJlSC_lEEEaSI_NS4_8TiledMMAINS4_8MMA_AtomIJNS4_21SM100_MMA_S8_2x1SM_SSIaaiLi128ELi64ELNS4_4UMMA5MajorE0ELSN_0ELNSM_8SaturateE0EEEEEENS4_6LayoutINS5_IJSC_SC_SC_EEENS5_IJNSA_ILi0EEEST_ST_EEEEENS5_IJNS4_10UnderscoreESW_SW_EEEEENS4_28SM100_TMA_2SM_LOAD_MULTICASTENS4_14ComposedLayoutINS4_7SwizzleILi3ELi4ELi3EEENS4_18smem_ptr_flag_bitsILi8EEENSR_INS5_IJNSA_ILi8EEESF_EEENS5_IJSF_SC_EEEEEEEvNS4_8identityENS4_18SM100_TMA_2SM_LOADES19_vS1A_EENS_8epilogue10collective18CollectiveEpilogueINS1D_23Sm100TmaWarpSpecializedILi1ELi1ELi32ELb0ELb0EEEJNS5_IJSG_SG_SF_EEENS5_IJNSR_ISG_SC_EES1J_EEEaSI_aSI_NS1D_6fusion15FusionCallbacksIS1H_NS1L_17LinearCombinationIaiaiLNS_15FloatRoundStyleE2EEES1I_S1K_JEEENS4_5SM1004TMEM4LOAD26SM100_TMEM_LOAD_32dp32b32xENS4_13SM90_TMA_LOADENS10_INS11_ILi2ELi4ELi3EEES14_NSR_INS5_IJS15_SG_EEENS5_IJSG_SC_EEEEEEENS4_39AutoVectorizingCopyWithAssumedAlignmentILi128EEENS4_14SM90_TMA_STOREES20_S22_S22_EEEvvEEEEvNT_6ParamsE,(.L_x_152 - _ZN7cutlass13device_kernelINS_4gemm6kernel13GemmUniversalIN4cute5tupleIJiiiiEEENS1_10collective13CollectiveMmaINS1_35MainloopSm100TmaUmmaWarpSpecializedILi5ELi2ELi4ENS5_IJNS4_1CILi2EEESB_NSA_ILi1EEEEEEEENS5_IJNSA_ILi128EEENSA_ILi64EEESF_EEEaNS5_IJlSC_lEEEaSI_NS4_8TiledMMAINS4_8MMA_AtomIJNS4_21SM100_MMA_S8_2x1SM_SSIaaiLi128ELi64ELNS4_4UMMA5MajorE0ELSN_0ELNSM_8SaturateE0EEEEEENS4_6LayoutINS5_IJSC_SC_SC_EEENS5_IJNSA_ILi0EEEST_ST_EEEEENS5_IJNS4_10UnderscoreESW_SW_EEEEENS4_28SM100_TMA_2SM_LOAD_MULTICASTENS4_14ComposedLayoutINS4_7SwizzleILi3ELi4ELi3EEENS4_18smem_ptr_flag_bitsILi8EEENSR_INS5_IJNSA_ILi8EEESF_EEENS5_IJSF_SC_EEEEEEEvNS4_8identityENS4_18SM100_TMA_2SM_LOADES19_vS1A_EENS_8epilogue10collective18CollectiveEpilogueINS1D_23Sm100TmaWarpSpecializedILi1ELi1ELi32ELb0ELb0EEEJNS5_IJSG_SG_SF_EEENS5_IJNSR_ISG_SC_EES1J_EEEaSI_aSI_NS1D_6fusion15FusionCallbacksIS1H_NS1L_17LinearCombinationIaiaiLNS_15FloatRoundStyleE2EEES1I_S1K_JEEENS4_5SM1004TMEM4LOAD26SM100_TMEM_LOAD_32dp32b32xENS4_13SM90_TMA_LOADENS10_INS11_ILi2ELi4ELi3EEES14_NSR_INS5_IJS15_SG_EEENS5_IJSG_SC_EEEEEEENS4_39AutoVectorizingCopyWithAssumedAlignmentILi128EEENS4_14SM90_TMA_STOREES20_S22_S22_EEEvvEEEEvNT_6ParamsE)
        .other          _ZN7cutlass13device_kernelINS_4gemm6kernel13GemmUniversalIN4cute5tupleIJiiiiEEENS1_10collective13CollectiveMmaINS1_35MainloopSm100TmaUmmaWarpSpecializedILi5ELi2ELi4ENS5_IJNS4_1CILi2EEESB_NSA_ILi1EEEEEEEENS5_IJNSA_ILi128EEENSA_ILi64EEESF_EEEaNS5_IJlSC_lEEEaSI_NS4_8TiledMMAINS4_8MMA_AtomIJNS4_21SM100_MMA_S8_2x1SM_SSIaaiLi128ELi64ELNS4_4UMMA5MajorE0ELSN_0ELNSM_8SaturateE0EEEEEENS4_6LayoutINS5_IJSC_SC_SC_EEENS5_IJNSA_ILi0EEEST_ST_EEEEENS5_IJNS4_10UnderscoreESW_SW_EEEEENS4_28SM100_TMA_2SM_LOAD_MULTICASTENS4_14ComposedLayoutINS4_7SwizzleILi3ELi4ELi3EEENS4_18smem_ptr_flag_bitsILi8EEENSR_INS5_IJNSA_ILi8EEESF_EEENS5_IJSF_SC_EEEEEEEvNS4_8identityENS4_18SM100_TMA_2SM_LOADES19_vS1A_EENS_8epilogue10collective18CollectiveEpilogueINS1D_23Sm100TmaWarpSpecializedILi1ELi1ELi32ELb0ELb0EEEJNS5_IJSG_SG_SF_EEENS5_IJNSR_ISG_SC_EES1J_EEEaSI_aSI_NS1D_6fusion15FusionCallbacksIS1H_NS1L_17LinearCombinationIaiaiLNS_15FloatRoundStyleE2EEES1I_S1K_JEEENS4_5SM1004TMEM4LOAD26SM100_TMEM_LOAD_32dp32b32xENS4_13SM90_TMA_LOADENS10_INS11_ILi2ELi4ELi3EEES14_NSR_INS5_IJS15_SG_EEENS5_IJSG_SC_EEEEEEENS4_39AutoVectorizingCopyWithAssumedAlignmentILi128EEENS4_14SM90_TMA_STOREES20_S22_S22_EEEvvEEEEvNT_6ParamsE,@"STO_CUDA_ENTRY STV_DEFAULT"
_ZN7cutlass13device_kernelINS_4gemm6kernel13GemmUniversalIN4cute5tupleIJiiiiEEENS1_10collective13CollectiveMmaINS1_35MainloopSm100TmaUmmaWarpSpecializedILi5ELi2ELi4ENS5_IJNS4_1CILi2EEESB_NSA_ILi1EEEEEEEENS5_IJNSA_ILi128EEENSA_ILi64EEESF_EEEaNS5_IJlSC_lEEEaSI_NS4_8TiledMMAINS4_8MMA_AtomIJNS4_21SM100_MMA_S8_2x1SM_SSIaaiLi128ELi64ELNS4_4UMMA5MajorE0ELSN_0ELNSM_8SaturateE0EEEEEENS4_6LayoutINS5_IJSC_SC_SC_EEENS5_IJNSA_ILi0EEEST_ST_EEEEENS5_IJNS4_10UnderscoreESW_SW_EEEEENS4_28SM100_TMA_2SM_LOAD_MULTICASTENS4_14ComposedLayoutINS4_7SwizzleILi3ELi4ELi3EEENS4_18smem_ptr_flag_bitsILi8EEENSR_INS5_IJNSA_ILi8EEESF_EEENS5_IJSF_SC_EEEEEEEvNS4_8identityENS4_18SM100_TMA_2SM_LOADES19_vS1A_EENS_8epilogue10collective18CollectiveEpilogueINS1D_23Sm100TmaWarpSpecializedILi1ELi1ELi32ELb0ELb0EEEJNS5_IJSG_SG_SF_EEENS5_IJNSR_ISG_SC_EES1J_EEEaSI_aSI_NS1D_6fusion15FusionCallbacksIS1H_NS1L_17LinearCombinationIaiaiLNS_15FloatRoundStyleE2EEES1I_S1K_JEEENS4_5SM1004TMEM4LOAD26SM100_TMEM_LOAD_32dp32b32xENS4_13SM90_TMA_LOADENS10_INS11_ILi2ELi4ELi3EEES14_NSR_INS5_IJS15_SG_EEENS5_IJSG_SC_EEEEEEENS4_39AutoVectorizingCopyWithAssumedAlignmentILi128EEENS4_14SM90_TMA_STOREES20_S22_S22_EEEvvEEEEvNT_6ParamsE:
[----:B------:R-:W1:Y:S01]  /*0000*/  LDC R1, c[0x0][0x37c] ;  /* 0x0000df00ff017b82 */ /* 0x000e620000000800 */
[----:B------:R-:W2:Y:S01]  /*0010*/  S2R R78, SR_TID.X ;  /* 0x00000000004e7919 */ /* 0x000ea20000002100 */
[----:B------:R-:W3:Y:S06]  /*0020*/  LDCU.64 UR8, c[0x0][0x890] ;  /* 0x00011200ff0877ac */ /* 0x000eec0008000a00 */
[----:B------:R-:W4:Y:S01]  /*0030*/  S2UR UR55, SR_CgaCtaId ;  /* 0x00000000003779c3 */ /* 0x000f220000008800 */
[----:B------:R-:W-:Y:S02]  /*0040*/  PRMT R81, RZ, 0x7610, R81 ;  /* 0x00007610ff517816 */ /* 0x000fe40000000051 */
[----:B------:R-:W-:Y:S01]  /*0050*/  ELECT P1, URZ, PT ;  /* 0x0000000000ff782f */ /* 0x000fe20003820000 */
[----:B---3--:R-:W-:-:S04]  /*0060*/  UISETP.NE.U32.AND UP0, UPT, UR8, URZ, UPT ;  /* 0x000000ff0800728c */ /* 0x008fc8000bf05070 */
[----:B------:R-:W-:Y:S02]  /*0070*/  UISETP.NE.AND.EX UP0, UPT, UR9, URZ, UPT, UP0 ;  /* 0x000000ff0900728c */ /* 0x000fe4000bf05300 */
[----:B----4-:R-:W-:Y:S02]  /*0080*/  ULOP3.LUT UR47, UR55, 0x1, URZ, 0xc0, !UPT ;  /* 0x00000001372f7892 */ /* 0x010fe4000f8ec0ff */
[----:B------:R-:W-:Y:S01]  /*0090*/  ULOP3.LUT UR48, UR55, 0x1, URZ, 0x3c, !UPT ;  /* 0x0000000137307892 */ /* 0x000fe2000f8e3cff */
[----:B--2---:R-:W-:-:S05]  /*00a0*/  SHF.R.U32.HI R82, RZ, 0x5, R78 ;  /* 0x00000005ff527819 */ /* 0x004fca000001164e */
[----:B------:R-:W2:Y:S02]  /*00b0*/  SHFL.IDX PT, R0, R82, RZ, 0x1f ;  /* 0x00001fff52007589 */ /* 0x000ea400000e0000 */
[----:B--2---:R-:W-:Y:S01]  /*00c0*/  R2UR UR18, R0 ;  /* 0x00000000001272ca */ /* 0x004fe200000e0000 */
[----:B-1----:R-:W-:-:S14]  /*00d0*/  BRA.U UP0, `(.L_x_0) ;  /* 0x0000000100307547 */ /* 0x002fdc000b800000 */
[----:B------:R-:W1:Y:S02]  /*00e0*/  LDCU.64 UR4, c[0x0][0x888] ;  /* 0x00011100ff0477ac */ /* 0x000e640008000a00 */
[----:B-1----:R-:W-:-:S04]  /*00f0*/  UISETP.NE.U32.AND UP0, UPT, UR4, URZ, UPT ;  /* 0x000000ff0400728c */ /* 0x002fc8000bf05070 */
[----:B------:R-:W-:-:S09]  /*0100*/  UISETP.NE.AND.EX UP0, UPT, UR5, URZ, UPT, UP0 ;  /* 0x000000ff0500728c */ /* 0x000fd2000bf05300 */
[----:B------:R-:W-:Y:S05]  /*0110*/  BRA.U !UP0, `(.L_x_1) ;  /* 0x0000000108147547 */ /* 0x000fea000b800000 */
[----:B------:R-:W1:Y:S01]  /*0120*/  LDC.64 R40, c[0x0][0x888] ;  /* 0x00022200ff287b82 */ /* 0x000e620000000a00 */
[----:B------:R-:W1:Y:S02]  /*0130*/  LDCU.64 UR4, c[0x0][0x358] ;  /* 0x00006b00ff0477ac */ /* 0x000e640008000a00 */
[----:B-1----:R1:W5:Y:S01]  /*0140*/  LDG.E R40, desc[UR4][R40.64] ;  /* 0x0000000428287981 */ /* 0x002362000c1e1900 */
[----:B------:R-:W-:Y:S01]  /*0150*/  HFMA2 R81, -RZ, RZ, 0, 5.9604644775390625e-08 ;  /* 0x00000001ff517431 */ /* 0x000fe200000001ff */
[----:B------:R-:W-:Y:S05]  /*0160*/  BRA `(.L_x_0) ;  /* 0x00000000000c7947 */ /* 0x000fea0003800000 */
.L_x_1:
[----:B------:R-:W1:Y:S01]  /*0170*/  LDCU UR4, c[0x0][0x880] ;  /* 0x00011000ff0477ac */ /* 0x000e620008000800 */
[----:B------:R-:W-:Y:S01]  /*0180*/  HFMA2 R81, -RZ, RZ, 0, 5.9604644775390625e-08 ;  /* 0x00000001ff517431 */ /* 0x000fe200000001ff */
[----:B-1----:R-:W-:-:S07]  /*0190*/  MOV R40, UR4 ;  /* 0x0000000400287c02 */ /* 0x002fce0008000f00 */
.L_x_0:
[----:B------:R-:W2:Y:S02]  /*01a0*/  LDCU.64 UR4, c[0x0][0x8b0] ;  /* 0x00011600ff0477ac */ /* 0x000ea40008000a00 */
[----:B--2---:R-:W-:-:S04]  /*01b0*/  UISETP.NE.U32.AND UP0, UPT, UR4, URZ, UPT ;  /* 0x000000ff0400728c */ /* 0x004fc8000bf05070 */
[----:B------:R-:W-:-:S09]  /*01c0*/  UISETP.NE.AND.EX UP0, UPT, UR5, URZ, UPT, UP0 ;  /* 0x000000ff0500728c */ /* 0x000fd2000bf05300 */
[----:B------:R-:W-:Y:S05]  /*01d0*/  BRA.U UP0, `(.L_x_2) ;  /* 0x0000000100287547 */ /* 0x000fea000b800000 */
[----:B------:R-:W2:Y:S02]  /*01e0*/  LDCU.64 UR4, c[0x0][0x8a8] ;  /* 0x00011500ff0477ac */ /* 0x000ea40008000a00 */
[----:B--2---:R-:W-:-:S04]  /*01f0*/  UISETP.NE.U32.AND UP0, UPT, UR4, URZ, UPT ;  /* 0x000000ff0400728c */ /* 0x004fc8000bf05070 */
[----:B------:R-:W-:-:S09]  /*0200*/  UISETP.NE.AND.EX UP0, UPT, UR5, URZ, UPT, UP0 ;  /* 0x000000ff0500728c */ /* 0x000fd2000bf05300 */
[----:B------:R-:W-:Y:S05]  /*0210*/  BRA.U !UP0, `(.L_x_3) ;  /* 0x0000000108107547 */ /* 0x000fea000b800000 */
[----:B------:R-:W2:Y:S01]  /*0220*/  LDC.64 R38, c[0x0][0x8a8] ;  /* 0x00022a00ff267b82 */ /* 0x000ea20000000a00 */
[----:B------:R-:W2:Y:S02]  /*0230*/  LDCU.64 UR4, c[0x0][0x358] ;  /* 0x00006b00ff0477ac */ /* 0x000ea40008000a00 */
[----:B--2---:R2:W5:Y:S01]  /*0240*/  LDG.E R38, desc[UR4][R38.64] ;  /* 0x0000000426267981 */ /* 0x004562000c1e1900 */
[----:B------:R-:W-:Y:S05]  /*0250*/  BRA `(.L_x_2) ;  /* 0x0000000000087947 */ /* 0x000fea0003800000 */
.L_x_3:
[----:B------:R-:W2:Y:S02]  /*0260*/  LDCU UR4, c[0x0][0x8a0] ;  /* 0x00011400ff0477ac */ /* 0x000ea40008000800 */
[----:B--2---:R-:W-:Y:S02]  /*0270*/  MOV R38, UR4 ;  /* 0x0000000400267c02 */ /* 0x004fe40008000f00 */
.L_x_2:
[----:B------:R-:W-:Y:S01]  /*0280*/  IMAD.U32 R0, RZ, RZ, UR18 ;  /* 0x00000012ff007e24 */ /* 0x000fe2000f8e00ff */
[----:B------:R-:W-:Y:S04]  /*0290*/  BSSY.RECONVERGENT B0, `(.L_x_4) ;  /* 0x000000c000007945 */ /* 0x000fe80003800200 */
[C---:B------:R-:W-:Y:S02]  /*02a0*/  ISETP.NE.OR P2, PT, R0.reuse, 0x1, !P1 ;  /* 0x000000010000780c */ /* 0x040fe40004f45670 */
[----:B------:R-:W-:-:S11]  /*02b0*/  ISETP.NE.OR P0, PT, R0, 0x3, !P1 ;  /* 0x000000030000780c */ /* 0x000fd60004f05670 */
[----:B------:R-:W-:Y:S05]  /*02c0*/  @P2 BRA `(.L_x_5) ;  /* 0x0000000000202947 */ /* 0x000fea0003800000 */
[----:B------:R-:W3:Y:S02]  /*02d0*/  LDCU.64 UR4, c[0x0][0x348] ;  /* 0x00006900ff0477ac */ /* 0x000ee40008000a00 */
[----:B---3--:R-:W-:Y:S02]  /*02e0*/  UIADD3 UR6, UP1, UPT, UR4, 0x80, URZ ;  /* 0x0000008004067890 */ /* 0x008fe4000ff3e0ff */
[----:B------:R-:W-:Y:S02]  /*02f0*/  UIADD3 UR4, UP0, UPT, UR4, 0x180, URZ ;  /* 0x0000018004047890 */ /* 0x000fe4000ff1e0ff */
[----:B------:R-:W-:Y:S02]  /*0300*/  UIADD3.X UR7, UPT, UPT, URZ, UR5, URZ, UP1, !UPT ;  /* 0x00000005ff077290 */ /* 0x000fe40008ffe4ff */
[----:B------:R-:W-:-:S07]  /*0310*/  UIADD3.X UR5, UPT, UPT, URZ, UR5, URZ, UP0, !UPT ;  /* 0x00000005ff057290 */ /* 0x000fce00087fe4ff */
[----:B------:R3:W-:Y:S02]  /*0320*/  UTMACCTL.PF [UR6] ;  /* 0x00000000060079b9 */ /* 0x0007e40008040000 */
[----:B------:R3:W-:Y:S02]  /*0330*/  UTMACCTL.PF [UR4] ;  /* 0x00000000040079b9 */ /* 0x0007e40008040000 */
[----:B---3--:R-:W-:Y:S01]  /*0340*/  NOP ;  /* 0x0000000000007918 */ /* 0x008fe20000000000 */
.L_x_5:
[----:B------:R-:W-:Y:S05]  /*0350*/  BSYNC.RECONVERGENT B0 ;  /* 0x0000000000007941 */ /* 0x000fea0003800200 */
.L_x_4:
[----:B------:R-:W-:Y:S04]  /*0360*/  BSSY.RECONVERGENT B0, `(.L_x_6) ;  /* 0x000000a000007945 */ /* 0x000fe80003800200 */
        /* <DEDUP_REMOVED lines=9> */
.L_x_7:
[----:B------:R-:W-:Y:S05]  /*0400*/  BSYNC.RECONVERGENT B0 ;  /* 0x0000000000007941 */ /* 0x000fea0003800200 */
.L_x_6:
[----:B------:R-:W3:Y:S01]  /*0410*/  LDCU.64 UR4, c[0x0][0x888] ;  /* 0x00011100ff0477ac */ /* 0x000ee20008000a00 */
[----:B------:R-:W-:Y:S02]  /*0420*/  UISETP.EQ.U32.AND UP1, UPT, UR8, URZ, UPT ;  /* 0x000000ff0800728c */ /* 0x000fe4000bf22070 */
[----:B------:R-:W-:Y:S02]  /*0430*/  UPLOP3.LUT UP3, UPT, UPT, UPT, UPT, 0x80, 0x8 ;  /* 0x000000000008789c */ /* 0x000fe40003f6f070 */
[----:B---3--:R-:W-:-:S04]  /*0440*/  UISETP.NE.U32.AND UP0, UPT, UR4, URZ, UPT ;  /* 0x000000ff0400728c */ /* 0x008fc8000bf05070 */
[----:B------:R-:W-:-:S04]  /*0450*/  UISETP.NE.AND.EX UP0, UPT, UR5, URZ, UPT, UP0 ;  /* 0x000000ff0500728c */ /* 0x000fc8000bf05300 */
[----:B------:R-:W-:-:S04]  /*0460*/  UISETP.EQ.OR.EX UP2, UPT, UR9, URZ, !UP0, UP1 ;  /* 0x000000ff0900728c */ /* 0x000fc8000c742710 */
[----:B------:R-:W-:-:S05]  /*0470*/  UP2UR UR61, UPR, URZ, 0x4 ;  /* 0x00000004ff3d7883 */ /* 0x000fca0008000000 */
[----:B------:R-:W-:Y:S07]  /*0480*/  BRA.U !UP2, `(.L_x_8) ;  /* 0x000000010a207547 */ /* 0x000fee000b800000 */
[----:B-----5:R-:W-:Y:S01]  /*0490*/  R2UR UR5, R40 ;  /* 0x00000000280572ca */ /* 0x020fe200000e0000 */
[----:B------:R-:W-:Y:S02]  /*04a0*/  UISETP.NE.U32.AND UP1, UPT, UR8, URZ, UPT ;  /* 0x000000ff0800728c */ /* 0x000fe4000bf25070 */
[----:B------:R-:W-:Y:S02]  /*04b0*/  USEL UR4, URZ, 0xffffffff, UP0 ;  /* 0xffffffffff047887 */ /* 0x000fe40008000000 */
[----:B------:R-:W-:-:S08]  /*04c0*/  UISETP.NE.AND.EX UP1, UPT, UR9, URZ, UPT, UP1 ;  /* 0x000000ff0900728c */ /* 0x000fd0000bf25310 */
[----:B------:R-:W-:-:S04]  /*04d0*/  UISETP.NE.AND UP0, UPT, UR5, URZ, UPT ;  /* 0x000000ff0500728c */ /* 0x000fc8000bf05270 */
[----:B------:R-:W-:-:S04]  /*04e0*/  @!UP1 USEL UR4, URZ, 0xffffffff, UP0 ;  /* 0xffffffffff049887 */ /* 0x000fc80008000000 */
[----:B------:R-:W-:-:S04]  /*04f0*/  ULOP3.LUT UR4, UR4, 0x1, URZ, 0xc0, !UPT ;  /* 0x0000000104047892 */ /* 0x000fc8000f8ec0ff */
[----:B------:R-:W-:-:S11]  /*0500*/  UISETP.NE.U32.AND UP3, UPT, UR4, 0x1, UPT ;  /* 0x000000010400788c */ /* 0x000fd6000bf65070 */
.L_x_8:
[----:B------:R-:W3:Y:S01]  /*0510*/  SHFL.IDX PT, R0, R82, RZ, 0x1f ;  /* 0x00001fff52007589 */ /* 0x000ee200000e0000 */
[----:B------:R-:W-:-:S04]  /*0520*/  UISETP.NE.AND UP0, UPT, UR18, 0x2, UPT ;  /* 0x000000021200788c */ /* 0x000fc8000bf05270 */
[----:B------:R-:W-:Y:S02]  /*0530*/  UISETP.EQ.AND UP1, UPT, UR47, URZ, !UP0 ;  /* 0x000000ff2f00728c */ /* 0x000fe4000c722270 */
[----:B------:R-:W-:-:S04]  /*0540*/  USEL UR34, URZ, 0x1, UP0 ;  /* 0x00000001ff227887 */ /* 0x000fc80008000000 */
[----:B------:R-:W-:Y:S02]  /*0550*/  PLOP3.LUT P3, PT, P1, PT, UP1, 0x80, 0x8 ;  /* 0x000000000008781c */ /* 0x000fe40000f6f018 */
[----:B---3--:R-:W-:-:S13]  /*0560*/  ISETP.NE.AND P0, PT, R0, RZ, PT ;  /* 0x000000ff0000720c */ /* 0x008fda0003f05270 */
[----:B------:R-:W-:Y:S05]  /*0570*/  @P0 BRA `(.L_x_9) ;  /* 0x00000000005c0947 */ /* 0x000fea0003800000 */
[----:B------:R-:W-:Y:S01]  /*0580*/  UMOV UR4, 0x400 ;  /* 0x0000040000047882 */ /* 0x000fe20000000000 */
[----:B------:R-:W-:Y:S01]  /*0590*/  UMOV UR8, 0x1 ;  /* 0x0000000100087882 */ /* 0x000fe20000000000 */
[----:B------:R-:W-:Y:S01]  /*05a0*/  UMOV UR6, 0x2 ;  /* 0x0000000200067882 */ /* 0x000fe20000000000 */
[----:B------:R-:W-:Y:S02]  /*05b0*/  ULEA UR4, UR55, UR4, 0x18 ;  /* 0x0000000437047291 */ /* 0x000fe4000f8ec0ff */
[----:B------:R-:W-:-:S04]  /*05c0*/  UIADD3 UR8, UPT, UPT, -UR8, 0x100000, URZ ;  /* 0x0010000008087890 */ /* 0x000fc8000fffe1ff */
[----:B------:R-:W-:Y:S02]  /*05d0*/  USHF.L.U32 UR9, UR8, 0xb, URZ ;  /* 0x0000000b08097899 */ /* 0x000fe400080006ff */
[----:B------:R-:W-:Y:S02]  /*05e0*/  USHF.L.U32 UR8, UR8, 0x1, URZ ;  /* 0x0000000108087899 */ /* 0x000fe400080006ff */
[----:B------:R-:W-:-:S04]  /*05f0*/  UIADD3 UR6, UPT, UPT, -UR6, 0x100000, URZ ;  /* 0x0010000006067890 */ /* 0x000fc8000fffe1ff */
[----:B------:R-:W-:Y:S02]  /*0600*/  USHF.L.U32 UR7, UR6, 0xb, URZ ;  /* 0x0000000b06077899 */ /* 0x000fe400080006ff */
[----:B------:R-:W-:Y:S01]  /*0610*/  USHF.L.U32 UR6, UR6, 0x1, URZ ;  /* 0x0000000106067899 */ /* 0x000fe200080006ff */
[----:B------:R-:W-:Y:S01]  /*0620*/  ELECT P0, URZ, PT ;  /* 0x0000000000ff782f */ /* 0x000fe20003800000 */
[----:B------:R-:W3:Y:S02]  /*0630*/  FENCE.VIEW.ASYNC.S ;  /* 0x00000000000073c6 */ /* 0x000ee40000000000 */
[----:B---3--:R3:W4:Y:S08]  /*0640*/  SYNCS.EXCH.64 URZ, [UR4], UR8 ;  /* 0x0000000804ff75b2 */ /* 0x0087300008000100 */
[----:B------:R3:W1:Y:S01]  /*0650*/  SYNCS.EXCH.64 URZ, [UR4+0x28], UR6 ;  /* 0x0000280604ff75b2 */ /* 0x0006620008000100 */
        /* <DEDUP_REMOVED lines=8> */
[----:B------:R-:W-:Y:S01]  /*06e0*/  NOP ;  /* 0x0000000000007918 */ /* 0x000fe20000000000 */
.L_x_9:
[----:B------:R-:W2:Y:S01]  /*06f0*/  SHFL.IDX PT, R0, R82, RZ, 0x1f ;  /* 0x00001fff52007589 */ /* 0x000ea200000e0000 */
[----:B------:R-:W-:Y:S01]  /*0700*/  NOP ;  /* 0x0000000000007918 */ /* 0x000fe20000000000 */
[----:B--2---:R-:W-:-:S13]  /*0710*/  ISETP.NE.AND P0, PT, R0, 0x1, PT ;  /* 0x000000010000780c */ /* 0x004fda0003f05270 */
[----:B------:R-:W-:Y:S05]  /*0720*/  @P0 BRA `(.L_x_10) ;  /* 0x00000000003c0947 */ /* 0x000fea0003800000 */
[----:B---3--:R-:W-:Y:S01]  /*0730*/  UMOV UR4, 0x400 ;  /* 0x0000040000047882 */ /* 0x008fe20000000000 */
        /* <DEDUP_REMOVED lines=10> */
[----:B------:R-:W2:Y:S02]  /*07e0*/  FENCE.VIEW.ASYNC.S ;  /* 0x00000000000073c6 */ /* 0x000ea40000000000 */
[----:B--2---:R2:W3:Y:S08]  /*07f0*/  SYNCS.EXCH.64 URZ, [UR4+0x50], UR8 ;  /* 0x0000500804ff75b2 */ /* 0x0044f00008000100 */
[----:B------:R2:W1:Y:S01]  /*0800*/  SYNCS.EXCH.64 URZ, [UR4+0x58], UR6 ;  /* 0x0000580604ff75b2 */ /* 0x0004620008000100 */
[----:B------:R-:W-:Y:S01]  /*0810*/  NOP ;  /* 0x0000000000007918 */ /* 0x000fe20000000000 */
.L_x_10:
[----:B------:R-:W4:Y:S01]  /*0820*/  SHFL.IDX PT, R0, R82, RZ, 0x1f ;  /* 0x00001fff52007589 */ /* 0x000f2200000e0000 */
[----:B------:R-:W-:Y:S01]  /*0830*/  NOP ;  /* 0x0000000000007918 */ /* 0x000fe20000000000 */
[----:B----4-:R-:W-:-:S13]  /*0840*/  ISETP.NE.AND P0, PT, R0, 0x3, PT ;  /* 0x000000030000780c */ /* 0x010fda0003f05270 */
[----:B------:R-:W-:Y:S05]  /*0850*/  @P0 BRA `(.L_x_11) ;  /* 0x00000000002c0947 */ /* 0x000fea0003800000 */
[----:B--23--:R-:W-:Y:S01]  /*0860*/  UMOV UR6, 0x400 ;  /* 0x0000040000067882 */ /* 0x00cfe20000000000 */
[----:B------:R-:W-:Y:S01]  /*0870*/  UMOV UR4, 0x20 ;  /* 0x0000002000047882 */ /* 0x000fe20000000000 */
[----:B------:R-:W-:Y:S02]  /*0880*/  ULEA UR6, UR55, UR6, 0x18 ;  /* 0x0000000637067291 */ /* 0x000fe4000f8ec0ff */
[----:B------:R-:W-:-:S04]  /*0890*/  UIADD3 UR4, UPT, UPT, -UR4, 0x100000, URZ ;  /* 0x0010000004047890 */ /* 0x000fc8000fffe1ff */
[----:B------:R-:W-:Y:S02]  /*08a0*/  USHF.L.U32 UR5, UR4, 0xb, URZ ;  /* 0x0000000b04057899 */ /* 0x000fe400080006ff */
[----:B------:R-:W-:Y:S01]  /*08b0*/  USHF.L.U32 UR4, UR4, 0x1, URZ ;  /* 0x0000000104047899 */ /* 0x000fe200080006ff */
[----:B------:R-:W-:Y:S01]  /*08c0*/  ELECT P0, URZ, PT ;  /* 0x0000000000ff782f */ /* 0x000fe20003800000 */
[----:B------:R-:W2:Y:S10]  /*08d0*/  FENCE.VIEW.ASYNC.S ;  /* 0x00000000000073c6 */ /* 0x000eb40000000000 */
[----:B--2---:R4:W2:Y:S01]  /*08e0*/  SYNCS.EXCH.64 URZ, [UR6+0x60], UR4 ;  /* 0x0000600406ff75b2 */ /* 0x0048a20008000100 */
[----:B------:R4:W3:Y:S02]  /*08f0*/  SYNCS.EXCH.64 URZ, [UR6+0x68], UR4 ;  /* 0x0000680406ff75b2 */ /* 0x0008e40008000100 */
[----:B----4-:R-:W-:Y:S01]  /*0900*/  NOP ;  /* 0x0000000000007918 */ /* 0x010fe20000000000 */
.L_x_11:
[----:B------:R-:W4:Y:S01]  /*0910*/  SHFL.IDX PT, R0, R82, RZ, 0x1f ;  /* 0x00001fff52007589 */ /* 0x000f2200000e0000 */
[----:B------:R-:W-:Y:S01]  /*0920*/  NOP ;  /* 0x0000000000007918 */ /* 0x000fe20000000000 */
[----:B----4-:R-:W-:-:S13]  /*0930*/  ISETP.NE.AND P0, PT, R0, 0x4, PT ;  /* 0x000000040000780c */ /* 0x010fda0003f05270 */
[----:B------:R-:W-:Y:S05]  /*0940*/  @P0 BRA `(.L_x_12) ;  /* 0x0000000000480947 */ /* 0x000fea0003800000 */
[----:B--23--:R-:W-:Y:S01]  /*0950*/  UMOV UR4, 0x3a0 ;  /* 0x000003a000047882 */ /* 0x00cfe20000000000 */
[----:B------:R-:W-:Y:S01]  /*0960*/  UMOV UR6, 0x400 ;  /* 0x0000040000067882 */ /* 0x000fe20000000000 */
[----:B------:R-:W-:Y:S01]  /*0970*/  USEL UR4, UR4, 0x320, UP3 ;  /* 0x0000032004047887 */ /* 0x000fe20009800000 */
        /* <DEDUP_REMOVED lines=10> */
[----:B--2---:R4:W2:Y:S08]  /*0a20*/  SYNCS.EXCH.64 URZ, [UR6+0x70], UR8 ;  /* 0x0000700806ff75b2 */ /* 0x0048b00008000100 */
[----:B------:R4:W3:Y:S01]  /*0a30*/  SYNCS.EXCH.64 URZ, [UR6+0x80], UR4 ;  /* 0x0000800406ff75b2 */ /* 0x0008e20008000100 */
[----:B------:R4:W1:Y:S01]  /*0a40*/  SYNCS.EXCH.64 URZ, [UR6+0x78], UR8 ;  /* 0x0000780806ff75b2 */ /* 0x0008620008000100 */
[----:B------:R4:W1:Y:S02]  /*0a50*/  SYNCS.EXCH.64 URZ, [UR6+0x88], UR4 ;  /* 0x0000880406ff75b2 */ /* 0x0008640008000100 */
[----:B----4-:R-:W-:Y:S01]  /*0a60*/  NOP ;  /* 0x0000000000007918 */ /* 0x010fe20000000000 */
.L_x_12:
[----:B------:R-:W4:Y:S01]  /*0a70*/  SHFL.IDX PT, R0, R82, RZ, 0x1f ;  /* 0x00001fff52007589 */ /* 0x000f2200000e0000 */
[----:B------:R-:W-:Y:S01]  /*0a80*/  NOP ;  /* 0x0000000000007918 */ /* 0x000fe20000000000 */
[----:B----4-:R-:W-:-:S13]  /*0a90*/  ISETP.NE.AND P0, PT, R0, 0x5, PT ;  /* 0x000000050000780c */ /* 0x010fda0003f05270 */
[----:B------:R-:W-:Y:S05]  /*0aa0*/  @P0 BRA `(.L_x_13) ;  /* 0x0000000000540947 */ /* 0x000fea0003800000 */
[----:B--23--:R-:W-:Y:S01]  /*0ab0*/  UMOV UR4, 0x400 ;  /* 0x0000040000047882 */ /* 0x00cfe20000000000 */
        /* <DEDUP_REMOVED lines=14> */
[----:B------:R4:W1:Y:S01]  /*0ba0*/  SYNCS.EXCH.64 URZ, [UR4+0xb8], UR8 ;  /* 0x0000b80804ff75b2 */ /* 0x0008620008000100 */
[----:B------:R4:W1:Y:S01]  /*0bb0*/  SYNCS.EXCH.64 URZ, [UR4+0xa0], UR6 ;  /* 0x0000a00604ff75b2 */ /* 0x0008620008000100 */
[----:B------:R4:W1:Y:S01]  /*0bc0*/  SYNCS.EXCH.64 URZ, [UR4+0xc0], UR8 ;  /* 0x0000c00804ff75b2 */ /* 0x0008620008000100 */
[----:B------:R4:W1:Y:S01]  /*0bd0*/  SYNCS.EXCH.64 URZ, [UR4+0xa8], UR6 ;  /* 0x0000a80604ff75b2 */ /* 0x0008620008000100 */
[----:B------:R4:W1:Y:S02]  /*0be0*/  SYNCS.EXCH.64 URZ, [UR4+0xc8], UR8 ;  /* 0x0000c80804ff75b2 */ /* 0x0008640008000100 */
[----:B----4-:R-:W-:Y:S01]  /*0bf0*/  NOP ;  /* 0x0000000000007918 */ /* 0x010fe20000000000 */
.L_x_13:
[----:B------:R-:W4:Y:S01]  /*0c00*/  SHFL.IDX PT, R0, R82, RZ, 0x1f ;  /* 0x00001fff52007589 */ /* 0x000f2200000e0000 */
[----:B------:R-:W-:Y:S01]  /*0c10*/  ISETP.NE.OR P1, PT, RZ, UR18, !P1 ;  /* 0x00000012ff007c0c */ /* 0x000fe2000cf25670 */
        /* <DEDUP_REMOVED lines=12> */
[----:B------:R4:W3:Y:S01]  /*0ce0*/  SYNCS.EXCH.64 URZ, [UR4+0xe0], UR6 ;  /* 0x0000e00604ff75b2 */ /* 0x0008e20008000100 */
[----:B------:R4:W1:Y:S01]  /*0cf0*/  SYNCS.EXCH.64 URZ, [UR4+0xd8], UR6 ;  /* 0x0000d80604ff75b2 */ /* 0x0008620008000100 */
[----:B------:R4:W1:Y:S02]  /*0d00*/  SYNCS.EXCH.64 URZ, [UR4+0xe8], UR6 ;  /* 0x0000e80604ff75b2 */ /* 0x0008640008000100 */
[----:B----4-:R-:W-:Y:S01]  /*0d10*/  NOP ;  /* 0x0000000000007918 */ /* 0x010fe20000000000 */
.L_x_14:
[----:B------:R-:W-:Y:S01]  /*0d20*/  VOTEU.ALL UP0, P1 ;  /* 0x0000000000ff7886 */ /* 0x000fe20000800000 */
[----:B--23--:R-:W-:Y:S01]  /*0d30*/  UMOV UR4, 0x20 ;  /* 0x0000002000047882 */ /* 0x00cfe20000000000 */
[----:B------:R-:W2:Y:S01]  /*0d40*/  LDCU UR7, c[0x0][0x36c] ;  /* 0x00006d80ff0777ac */ /* 0x000ea20008000800 */
[----:B------:R-:W-:Y:S01]  /*0d50*/  NOP ;  /* 0x0000000000007918 */ /* 0x000fe20000000000 */
[----:B------:R-:W-:Y:S01]  /*0d60*/  LOP3.LUT R0, R78, 0x1f, RZ, 0xc0, !PT ;  /* 0x0000001f4e007812 */ /* 0x000fe200078ec0ff */
[----:B------:R-:W-:Y:S01]  /*0d70*/  @!UP0 UMOV UR6, 0x400 ;  /* 0x0000040000068882 */ /* 0x000fe20000000000 */
[----:B------:R-:W-:-:S04]  /*0d80*/  @!UP0 UIADD3 UR4, UPT, UPT, -UR4, 0x100000, URZ ;  /* 0x0010000004048890 */ /* 0x000fc8000fffe1ff */
[----:B------:R-:W-:Y:S02]  /*0d90*/  @!UP0 USHF.L.U32 UR5, UR4, 0xb, URZ ;  /* 0x0000000b04058899 */ /* 0x000fe400080006ff */
[----:B------:R-:W-:Y:S02]  /*0da0*/  @!UP0 USHF.L.U32 UR4, UR4, 0x1, URZ ;  /* 0x0000000104048899 */ /* 0x000fe400080006ff */
[----:B------:R-:W-:Y:S01]  /*0db0*/  @!UP0 ULEA UR6, UR55, UR6, 0x18 ;  /* 0x0000000637068291 */ /* 0x000fe2000f8ec0ff */
[----:B------:R-:W-:Y:S01]  /*0dc0*/  VOTEU.ALL UP0, P1 ;  /* 0x0000000000ff7886 */ /* 0x000fe20000800000 */
[----:B------:R-:W-:Y:S02]  /*0dd0*/  UISETP.NE.AND UP4, UPT, UR18, URZ, UPT ;  /* 0x000000ff1200728c */ /* 0x000fe4000bf85270 */
[----:B--2---:R-:W-:Y:S01]  /*0de0*/  UISETP.EQ.U32.AND UP5, UPT, UR7, 0x1, UPT ;  /* 0x000000010700788c */ /* 0x004fe2000bfa2070 */
[----:B------:R-:W2:Y:S07]  /*0df0*/  FENCE.VIEW.ASYNC.S ;  /* 0x00000000000073c6 */ /* 0x000eae0000000000 */
[----:B--2---:R2:W3:Y:S01]  /*0e00*/  @!UP0 SYNCS.EXCH.64 URZ, [UR6+0xf0], UR4 ;  /* 0x0000f00406ff85b2 */ /* 0x0044e20008000100 */
[----:B------:R-:W-:Y:S05]  /*0e10*/  BRA.U !UP5, `(.L_x_15) ;  /* 0x000000010d087547 */ /* 0x000fea000b800000 */
[----:B-1-3--:R-:W-:Y:S01]  /*0e20*/  UCGABAR_ARV ;  /* 0x00000000000079c7 */ /* 0x00afe20008000000 */
[----:B------:R-:W-:Y:S05]  /*0e30*/  BRA `(.L_x_16) ;  /* 0x0000000000047947 */ /* 0x000fea0003800000 */
.L_x_15:
[----:B-1-3--:R-:W-:Y:S01]  /*0e40*/  NOP ;  /* 0x0000000000007918 */ /* 0x00afe20000000000 */
.L_x_16:
[----:B------:R-:W1:Y:S01]  /*0e50*/  S2UR UR28, SR_CTAID.X ;  /* 0x00000000001c79c3 */ /* 0x000e620000002500 */
[----:B------:R-:W-:-:S05]  /*0e60*/  CS2R.32 R3, SR_CgaSize ;  /* 0x0000000000037805 */ /* 0x000fca0000008a00 */
[----:B------:R-:W-:-:S05]  /*0e70*/  IMAD R3, R3, -0xa0, RZ ;  /* 0xffffff6003037824 */ /* 0x000fca00078e02ff */
[----:B--2---:R-:W-:-:S14]  /*0e80*/  R2UR UR5, R3 ;  /* 0x00000000030572ca */ /* 0x004fdc00000e0000 */
[----:B------:R-:W2:Y:S01]  /*0e90*/  LDCU UR5, c[0x0][UR5+0x2b0] ;  /* 0x00005600050577ac */ /* 0x000ea20008000800 */
[----:B------:R-:W-:-:S05]  /*0ea0*/  CS2R.32 R3, SR_CgaSize ;  /* 0x0000000000037805 */ /* 0x000fca0000008a00 */
[----:B------:R-:W-:-:S05]  /*0eb0*/  IMAD R3, R3, -0xa0, RZ ;  /* 0xffffff6003037824 */ /* 0x000fca00078e02ff */
[----:B------:R-:W-:-:S14]  /*0ec0*/  R2UR UR4, R3 ;  /* 0x00000000030472ca */ /* 0x000fdc00000e0000 */
[----:B------:R-:W3:Y:S01]  /*0ed0*/  LDCU UR4, c[0x0][UR4+0x2b4] ;  /* 0x00005680040477ac */ /* 0x000ee20008000800 */
[----:B------:R-:W4:Y:S01]  /*0ee0*/  S2UR UR7, SR_CTAID.Y ;  /* 0x00000000000779c3 */ /* 0x000f220000002600 */
[----:B------:R-:W3:Y:S01]  /*0ef0*/  LDCU UR19, c[0x0][0xb24] ;  /* 0x00016480ff1377ac */ /* 0x000ee20008000800 */
[----:B------:R-:W-:-:S05]  /*0f00*/  CS2R.32 R3, SR_CgaSize ;  /* 0x0000000000037805 */ /* 0x000fca0000008a00 */
[----:B------:R-:W-:-:S05]  /*0f10*/  IMAD R3, R3, -0xa0, RZ ;  /* 0xffffff6003037824 */ /* 0x000fca00078e02ff */
[----:B------:R-:W-:-:S14]  /*0f20*/  R2UR UR60, R3 ;  /* 0x00000000033c72ca */ /* 0x000fdc00000e0000 */
[----:B------:R-:W3:Y:S01]  /*0f30*/  LDCU UR60, c[0x0][UR60+0x2a0] ;  /* 0x000054003c3c77ac */ /* 0x000ee20008000800 */
[----:B------:R-:W1:Y:S01]  /*0f40*/  S2UR UR36, SR_CTAID.Z ;  /* 0x00000000002479c3 */ /* 0x000e620000002700 */
[----:B------:R-:W-:-:S05]  /*0f50*/  CS2R.32 R3, SR_CgaSize ;  /* 0x0000000000037805 */ /* 0x000fca0000008a00 */
[----:B------:R-:W-:-:S05]  /*0f60*/  IMAD R3, R3, -0xa0, RZ ;  /* 0xffffff6003037824 */ /* 0x000fca00078e02ff */
[----:B------:R-:W-:-:S14]  /*0f70*/  R2UR UR57, R3 ;  /* 0x00000000033972ca */ /* 0x000fdc00000e0000 */
[----:B------:R-:W3:Y:S01]  /*0f80*/  LDCU UR57, c[0x0][UR57+0x2a4] ;  /* 0x00005480393977ac */ /* 0x000ee20008000800 */
[----:B------:R-:W-:Y:S02]  /*0f90*/  UISETP.GT.U32.AND UP0, UPT, UR47, 0xffff, UPT ;  /* 0x0000ffff2f00788c */ /* 0x000fe4000bf04070 */
[----:B------:R-:W-:Y:S01]  /*0fa0*/  USHF.L.U32 UR24, UR55, 0xb, URZ ;  /* 0x0000000b37187899 */ /* 0x000fe200080006ff */
[----:B-1----:R-:W-:Y:S01]  /*0fb0*/  I2FP.F32.U32 R3, UR28 ;  /* 0x0000001c00037c45 */ /* 0x002fe20008201000 */
[----:B------:R-:W-:Y:S01]  /*0fc0*/  UMOV UR29, 0x5 ;  /* 0x00000005001d7882 */ /* 0x000fe20000000000 */
[----:B------:R-:W1:Y:S03]  /*0fd0*/  LDCU UR40, c[0x0][0xb24] ;  /* 0x00016480ff2877ac */ /* 0x000e660008000800 */
[----:B--2---:R-:W-:Y:S01]  /*0fe0*/  FMUL R3, R3, UR5 ;  /* 0x0000000503037c20 */ /* 0x004fe20008400000 */
[----:B------:R-:W-:Y:S01]  /*0ff0*/  USEL UR5, UR47, 0xffff, !UP0 ;  /* 0x0000ffff2f057887 */ /* 0x000fe2000c000000 */
[----:B----4-:R-:W-:Y:S01]  /*1000*/  I2FP.F32.U32 R2, UR7 ;  /* 0x0000000700027c45 */ /* 0x010fe20008201000 */
[----:B------:R-:W2:Y:S03]  /*1010*/  LDCU UR27, c[0x0][0xb30] ;  /* 0x00016600ff1b77ac */ /* 0x000ea60008000800 */
[----:B------:R-:W4:Y:S01]  /*1020*/  F2I.U32.TRUNC.NTZ R3, R3 ;  /* 0x0000000300037305 */ /* 0x000f22000020f000 */
[----:B---3--:R-:W-:Y:S01]  /*1030*/  FMUL R2, R2, UR4 ;  /* 0x0000000402027c20 */ /* 0x008fe20008400000 */
[----:B------:R-:W-:-:S02]  /*1040*/  ULOP3.LUT UR25, UR5, 0xffff, URZ, 0xc0, !UPT ;  /* 0x0000ffff05197892 */ /* 0x000fc4000f8ec0ff */
[----:B------:R-:W-:Y:S01]  /*1050*/  UISETP.GE.AND UP2, UPT, UR19, 0x1, UPT ;  /* 0x000000011300788c */ /* 0x000fe2000bf46270 */
[----:B------:R-:W-:-:S03]  /*1060*/  UMOV UR46, UR7 ;  /* 0x00000007002e7c82 */ /* 0x000fc60008000000 */
[----:B------:R-:W3:Y:S01]  /*1070*/  F2I.U32.TRUNC.NTZ R2, R2 ;  /* 0x0000000200027305 */ /* 0x000ee2000020f000 */
[----:B------:R-:W-:Y:S01]  /*1080*/  UMOV UR45, UR28 ;  /* 0x0000001c002d7c82 */ /* 0x000fe20008000000 */
[----:B----4-:R-:W-:Y:S02]  /*1090*/  R2UR UR4, R3 ;  /* 0x00000000030472ca */ /* 0x010fe400000e0000 */
[----:B------:R-:W-:Y:S02]  /*10a0*/  PRMT R3, RZ, 0x7610, R3 ;  /* 0x00007610ff037816 */ /* 0x000fe40000000003 */
[----:B---3--:R-:W-:Y:S02]  /*10b0*/  R2UR UR6, R2 ;  /* 0x00000000020672ca */ /* 0x008fe400000e0000 */
[----:B------:R-:W-:-:S07]  /*10c0*/  PRMT R2, RZ, 0x7610, R2 ;  /* 0x00007610ff027816 */ /* 0x000fce0000000002 */
[----:B------:R-:W-:-:S04]  /*10d0*/  UIADD3 UR5, UPT, UPT, -UR4, URZ, URZ ;  /* 0x000000ff04057290 */ /* 0x000fc8000fffe1ff */
[----:B------:R-:W-:Y:S02]  /*10e0*/  UIMAD UR60, UR60, UR5, UR28 ;  /* 0x000000053c3c72a4 */ /* 0x000fe4000f8e021c */
[----:B------:R-:W-:-:S04]  /*10f0*/  UIADD3 UR4, UPT, UPT, -UR6, URZ, URZ ;  /* 0x000000ff06047290 */ /* 0x000fc8000fffe1ff */
[----:B------:R-:W-:Y:S01]  /*1100*/  UIMAD UR57, UR57, UR4, UR7 ;  /* 0x00000004393972a4 */ /* 0x000fe2000f8e0207 */
[----:B-12---:R-:W-:Y:S11]  /*1110*/  BRA.U UP4, `(.L_x_17) ;  /* 0x00000001043c7547 */ /* 0x006ff6000b800000 */
[----:B------:R-:W-:Y:S02]  /*1120*/  UISETP.GT.U32.AND UP0, UPT, UR60, 0x1, UPT ;  /* 0x000000013c00788c */ /* 0x000fe4000bf04070 */
[----:B------:R-:W-:Y:S02]  /*1130*/  ULOP3.LUT UR4, UR60, 0xfffffffe, URZ, 0xc0, !UPT ;  /* 0xfffffffe3c047892 */ /* 0x000fe4000f8ec0ff */
[----:B------:R-:W-:Y:S02]  /*1140*/  UISETP.NE.AND UP1, UPT, UR57, URZ, UP0 ;  /* 0x000000ff3900728c */ /* 0x000fe40008725270 */
[----:B------:R-:W-:Y:S02]  /*1150*/  UISETP.NE.AND UP0, UPT, UR57, 0x1, UP0 ;  /* 0x000000013900788c */ /* 0x000fe40008705270 */
[----:B------:R-:W-:Y:S02]  /*1160*/  USEL UR7, URZ, 0x1, UP1 ;  /* 0x00000001ff077887 */ /* 0x000fe40008800000 */
[----:B------:R-:W-:-:S02]  /*1170*/  USEL UR6, URZ, 0x4, UP0 ;  /* 0x00000004ff067887 */ /* 0x000fc40008000000 */
[----:B------:R-:W-:Y:S02]  /*1180*/  USEL UR5, URZ, 0x2, UP1 ;  /* 0x00000002ff057887 */ /* 0x000fe40008800000 */
[----:B------:R-:W-:Y:S02]  /*1190*/  ULEA UR4, UR57, UR4, 0x1 ;  /* 0x0000000439047291 */ /* 0x000fe4000f8e08ff */
[----:B------:R-:W-:Y:S02]  /*11a0*/  USEL UR8, URZ, 0x8, UP0 ;  /* 0x00000008ff087887 */ /* 0x000fe40008000000 */
[----:B------:R-:W-:-:S03]  /*11b0*/  UIADD3 UR5, UPT, UPT, UR5, UR6, UR7 ;  /* 0x0000000605057290 */ /* 0x000fc6000fffe007 */
[----:B------:R-:W-:Y:S01]  /*11c0*/  UMOV UR6, 0x3 ;  /* 0x0000000300067882 */ /* 0x000fe20000000000 */
[----:B------:R-:W-:Y:S02]  /*11d0*/  UIADD3 UR5, UPT, UPT, UR5, UR8, URZ ;  /* 0x0000000805057290 */ /* 0x000fe4000fffe0ff */
[----:B------:R-:W-:-:S04]  /*11e0*/  USHF.L.U32 UR4, UR6, UR4, URZ ;  /* 0x0000000406047299 */ /* 0x000fc800080006ff */
[----:B------:R-:W-:Y:S02]  /*11f0*/  MOV R3, UR5 ;  /* 0x0000000500037c02 */ /* 0x000fe40008000f00 */
[----:B------:R-:W-:Y:S02]  /*1200*/  MOV R2, UR4 ;  /* 0x0000000400027c02 */ /* 0x000fe40008000f00 */
.L_x_17:
[----:B------:R-:W-:Y:S05]  /*1210*/  BRA.U !UP2, `(.L_x_18) ;  /* 0x000000010ad47547 */ /* 0x000fea000b800000 */
[----:B------:R-:W1:Y:S01]  /*1220*/  LDCU.128 UR20, c[0x0][0xb10] ;  /* 0x00016200ff1477ac */ /* 0x000e620008000c00 */
[----:B------:R-:W2:Y:S01]  /*1230*/  LDCU UR6, c[0x0][0x370] ;  /* 0x00006e00ff0677ac */ /* 0x000ea20008000800 */
[----:B------:R-:W3:Y:S01]  /*1240*/  LDCU UR5, c[0x0][0x374] ;  /* 0x00006e80ff0577ac */ /* 0x000ee20008000800 */
[----:B------:R-:W4:Y:S01]  /*1250*/  LDCU UR26, c[0x0][0xb0c] ;  /* 0x00016180ff1a77ac */ /* 0x000f220008000800 */
[----:B------:R-:W4:Y:S01]  /*1260*/  LDCU UR4, c[0x0][0xb20] ;  /* 0x00016400ff0477ac */ /* 0x000f220008000800 */
[----:B------:R-:W4:Y:S01]  /*1270*/  LDCU.64 UR8, c[0x0][0xb28] ;  /* 0x00016500ff0877ac */ /* 0x000f220008000a00 */
[----:B-1----:R-:W-:Y:S02]  /*1280*/  UISETP.NE.AND UP0, UPT, UR22, 0x1, UPT ;  /* 0x000000011600788c */ /* 0x002fe4000bf05270 */
[----:B---3--:R-:W-:Y:S02]  /*1290*/  UIMAD.WIDE.U32 UR10, UR5, UR23, URZ ;  /* 0x00000017050a72a5 */ /* 0x008fe4000f8e00ff */
[----:B--2---:R-:W-:-:S02]  /*12a0*/  UIMAD.WIDE.U32 UR12, UR6, UR20, URZ ;  /* 0x00000014060c72a5 */ /* 0x004fc4000f8e00ff */
[----:B----4-:R-:W-:Y:S02]  /*12b0*/  UISETP.NE.AND UP1, UPT, UR26, 0x1, UPT ;  /* 0x000000011a00788c */ /* 0x010fe4000bf25270 */
[----:B------:R-:W-:Y:S01]  /*12c0*/  UISETP.NE.AND UP2, UPT, UR19, 0x1, UPT ;  /* 0x000000011300788c */ /* 0x000fe2000bf45270 */
[----:B------:R-:W-:Y:S02]  /*12d0*/  UMOV UR10, UR11 ;  /* 0x0000000b000a7c82 */ /* 0x000fe40008000000 */
[----:B------:R-:W-:Y:S01]  /*12e0*/  UMOV UR12, UR13 ;  /* 0x0000000d000c7c82 */ /* 0x000fe20008000000 */
[----:B------:R-:W-:Y:S02]  /*12f0*/  @UP0 USHF.R.U32.HI UR5, URZ, UR4, UR10 ;  /* 0x00000004ff050299 */ /* 0x000fe4000801160a */
[----:B------:R-:W-:Y:S02]  /*1300*/  UIMAD.WIDE.U32 UR16, UR46, UR23, URZ ;  /* 0x000000172e1072a5 */ /* 0x000fe4000f8e00ff */
[----:B------:R-:W-:-:S02]  /*1310*/  UIMAD.WIDE.U32 UR10, UR5, UR8, URZ ;  /* 0x00000008050a72a5 */ /* 0x000fc4000f8e00ff */
[----:B------:R-:W-:Y:S02]  /*1320*/  @UP1 USHF.R.U32.HI UR6, URZ, UR21, UR12 ;  /* 0x00000015ff061299 */ /* 0x000fe4000801160c */
[----:B------:R-:W-:Y:S02]  /*1330*/  UIMAD.WIDE.U32 UR14, UR28, UR20, URZ ;  /* 0x000000141c0e72a5 */ /* 0x000fe4000f8e00ff */
[----:B------:R-:W-:Y:S01]  /*1340*/  UIMAD.WIDE.U32 UR12, UR6, UR8, URZ ;  /* 0x00000008060c72a5 */ /* 0x000fe2000f8e00ff */
[----:B------:R-:W-:Y:S01]  /*1350*/  UMOV UR16, UR17 ;  /* 0x0000001100107c82 */ /* 0x000fe20008000000 */
[----:B------:R-:W-:Y:S01]  /*1360*/  UMOV UR10, UR11 ;  /* 0x0000000b000a7c82 */ /* 0x000fe20008000000 */
[----:B------:R-:W-:Y:S02]  /*1370*/  USHF.R.U32.HI UR16, URZ, UR4, UR16 ;  /* 0x00000004ff107299 */ /* 0x000fe40008011610 */
[----:B------:R-:W-:Y:S02]  /*1380*/  @UP2 USHF.R.U32.HI UR5, URZ, UR9, UR10 ;  /* 0x00000009ff052299 */ /* 0x000fe4000801160a */
[----:B------:R-:W-:Y:S01]  /*1390*/  UMOV UR7, UR13 ;  /* 0x0000000d00077c82 */ /* 0x000fe20008000000 */
[----:B------:R-:W-:Y:S01]  /*13a0*/  UMOV UR14, UR15 ;  /* 0x0000000f000e7c82 */ /* 0x000fe20008000000 */
[----:B------:R-:W-:-:S02]  /*13b0*/  @UP2 USHF.R.U32.HI UR6, URZ, UR9, UR7 ;  /* 0x00000009ff062299 */ /* 0x000fc40008011607 */
[----:B------:R-:W-:Y:S02]  /*13c0*/  USHF.R.U32.HI UR14, URZ, UR21, UR14 ;  /* 0x00000015ff0e7299 */ /* 0x000fe4000801160e */
[----:B------:R-:W-:Y:S02]  /*13d0*/  USEL UR4, UR46, UR16, !UP0 ;  /* 0x000000102e047287 */ /* 0x000fe4000c000000 */
[----:B------:R-:W-:Y:S02]  /*13e0*/  UIMAD UR7, UR5, UR19, URZ ;  /* 0x00000013050772a4 */ /* 0x000fe4000f8e02ff */
[----:B------:R-:W-:Y:S02]  /*13f0*/  USEL UR5, UR28, UR14, !UP1 ;  /* 0x0000000e1c057287 */ /* 0x000fe4000c800000 */
[----:B------:R-:W-:Y:S02]  /*1400*/  UIMAD UR12, UR6, UR19, URZ ;  /* 0x00000013060c72a4 */ /* 0x000fe4000f8e02ff */
[----:B------:R-:W-:-:S02]  /*1410*/  UISETP.GE.AND UP0, UPT, UR4, UR7, UPT ;  /* 0x000000070400728c */ /* 0x000fc4000bf06270 */
[----:B------:R-:W-:Y:S02]  /*1420*/  UIMAD.WIDE.U32 UR10, UR4, UR8, URZ ;  /* 0x00000008040a72a5 */ /* 0x000fe4000f8e00ff */
[----:B------:R-:W-:Y:S02]  /*1430*/  UISETP.GE.OR UP0, UPT, UR5, UR12, UP0 ;  /* 0x0000000c0500728c */ /* 0x000fe40008706670 */
[----:B------:R-:W-:Y:S02]  /*1440*/  UIMAD.WIDE.U32 UR12, UR5, UR8, URZ ;  /* 0x00000008050c72a5 */ /* 0x000fe4000f8e00ff */
[----:B------:R-:W-:Y:S01]  /*1450*/  UIADD3 UR10, UPT, UPT, -UR4, URZ, URZ ;  /* 0x000000ff040a7290 */ /* 0x000fe2000fffe1ff */
[----:B------:R-:W-:Y:S01]  /*1460*/  UMOV UR8, UR11 ;  /* 0x0000000b00087c82 */ /* 0x000fe20008000000 */
[----:B------:R-:W-:Y:S02]  /*1470*/  UIADD3 UR45, UPT, UPT, -UR5, URZ, URZ ;  /* 0x000000ff052d7290 */ /* 0x000fe4000fffe1ff */
[----:B------:R-:W-:-:S03]  /*1480*/  USHF.R.U32.HI UR8, URZ, UR9, UR8 ;  /* 0x00000009ff087299 */ /* 0x000fc60008011608 */
[----:B------:R-:W-:Y:S01]  /*1490*/  @!UP0 UMOV UR7, UR13 ;  /* 0x0000000d00078c82 */ /* 0x000fe20008000000 */
[----:B------:R-:W-:Y:S02]  /*14a0*/  UIMAD UR46, UR22, UR10, UR46 ;  /* 0x0000000a162e72a4 */ /* 0x000fe4000f8e022e */
[----:B------:R-:W-:Y:S02]  /*14b0*/  USEL UR8, UR4, UR8, !UP2 ;  /* 0x0000000804087287 */ /* 0x000fe4000d000000 */
[----:B------:R-:W-:Y:S02]  /*14c0*/  @!UP0 USHF.R.U32.HI UR7, URZ, UR9, UR7 ;  /* 0x00000009ff078299 */ /* 0x000fe40008011607 */
[----:B------:R-:W-:Y:S02]  /*14d0*/  UIADD3 UR9, UPT, UPT, -UR8, URZ, URZ ;  /* 0x000000ff08097290 */ /* 0x000fe4000fffe1ff */
[----:B------:R-:W-:Y:S02]  /*14e0*/  @!UP0 USEL UR7, UR5, UR7, !UP2 ;  /* 0x0000000705078287 */ /* 0x000fe4000d000000 */
[----:B------:R-:W-:-:S02]  /*14f0*/  UIMAD UR9, UR19, UR9, UR4 ;  /* 0x00000009130972a4 */ /* 0x000fc4000f8e0204 */
[----:B------:R-:W-:Y:S02]  /*1500*/  @!UP0 UIADD3 UR8, UPT, UPT, UR8, -UR7, URZ ;  /* 0x8000000708088290 */ /* 0x000fe4000fffe0ff */
[----:B------:R-:W-:Y:S02]  /*1510*/  @!UP0 UIMAD UR6, UR9, UR6, UR7 ;  /* 0x00000006090682a4 */ /* 0x000fe4000f8e0207 */
[----:B------:R-:W-:Y:S02]  /*1520*/  @!UP0 UIMAD UR4, UR8, UR19, UR5 ;  /* 0x00000013080482a4 */ /* 0x000fe4000f8e0205 */
[----:B------:R-:W-:Y:S02]  /*1530*/  UIMAD UR45, UR26, UR45, UR28 ;  /* 0x0000002d1a2d72a4 */ /* 0x000fe4000f8e021c */
[----:B------:R-:W-:Y:S01]  /*1540*/  UIMAD UR46, UR4, UR22, UR46 ;  /* 0x00000016042e72a4 */ /* 0x000fe2000f8e022e */
[----:B------:R-:W-:Y:S02]  /*1550*/  @!UP0 UMOV UR5, UR6 ;  /* 0x0000000600058c82 */ /* 0x000fe40008000000 */
[----:B------:R-:W-:-:S12]  /*1560*/  UIMAD UR45, UR5, UR26, UR45 ;  /* 0x0000001a052d72a4 */ /* 0x000fd8000f8e022d */
.L_x_18:
[----:B------:R-:W-:Y:S02]  /*1570*/  UISETP.NE.AND UP1, UPT, UR27, 0x1, UPT ;  /* 0x000000011b00788c */ /* 0x000fe4000bf25270 */
[----:B------:R-:W-:Y:S02]  /*1580*/  UISETP.NE.AND UP0, UPT, UR18, 0x2, UPT ;  /* 0x000000021200788c */ /* 0x000fe4000bf05270 */
[----:B------:R-:W-:Y:S02]  /*1590*/  ULOP3.LUT UR24, UR24, 0x1000, URZ, 0xc0, !UPT ;  /* 0x0000100018187892 */ /* 0x000fe4000f8ec0ff */
[----:B------:R-:W-:-:S03]  /*15a0*/  USHF.L.U32 UR21, UR29, UR25, URZ ;  /* 0x000000191d157299 */ /* 0x000fc600080006ff */
[----:B------:R-:W-:Y:S09]  /*15b0*/  BRA.U UP1, `(.L_x_19) ;  /* 0x0000000101447547 */ /* 0x000ff2000b800000 */
[----:B------:R-:W1:Y:S01]  /*15c0*/  LDCU.128 UR8, c[0x0][0xb10] ;  /* 0x00016200ff0877ac */ /* 0x000e620008000c00 */
[----:B------:R-:W2:Y:S01]  /*15d0*/  LDCU UR12, c[0x0][0xb0c] ;  /* 0x00016180ff0c77ac */ /* 0x000ea20008000800 */
[----:B------:R-:W3:Y:S01]  /*15e0*/  LDCU UR13, c[0x0][0xb20] ;  /* 0x00016400ff0d77ac */ /* 0x000ee20008000800 */
[----:B-1----:R-:W-:Y:S02]  /*15f0*/  UIMAD.WIDE.U32 UR6, UR45, UR8, URZ ;  /* 0x000000082d0672a5 */ /* 0x002fe4000f8e00ff */
[----:B------:R-:W-:Y:S02]  /*1600*/  UIMAD.WIDE.U32 UR4, UR46, UR11, URZ ;  /* 0x0000000b2e0472a5 */ /* 0x000fe4000f8e00ff */
[----:B--2---:R-:W-:Y:S02]  /*1610*/  UISETP.NE.AND UP2, UPT, UR12, 0x1, UPT ;  /* 0x000000010c00788c */ /* 0x004fe4000bf45270 */
[----:B------:R-:W-:Y:S01]  /*1620*/  UISETP.NE.AND UP1, UPT, UR10, 0x1, UPT ;  /* 0x000000010a00788c */ /* 0x000fe2000bf25270 */
[----:B------:R-:W-:-:S02]  /*1630*/  UMOV UR6, UR7 ;  /* 0x0000000700067c82 */ /* 0x000fc40008000000 */
[----:B------:R-:W-:Y:S01]  /*1640*/  UMOV UR4, UR5 ;  /* 0x0000000500047c82 */ /* 0x000fe20008000000 */
[----:B------:R-:W-:Y:S02]  /*1650*/  USHF.R.U32.HI UR6, URZ, UR9, UR6 ;  /* 0x00000009ff067299 */ /* 0x000fe40008011606 */
[----:B---3--:R-:W-:Y:S02]  /*1660*/  USHF.R.U32.HI UR4, URZ, UR13, UR4 ;  /* 0x0000000dff047299 */ /* 0x008fe40008011604 */
[----:B------:R-:W-:Y:S02]  /*1670*/  USEL UR5, UR45, UR6, !UP2 ;  /* 0x000000062d057287 */ /* 0x000fe4000d000000 */
[----:B------:R-:W-:-:S04]  /*1680*/  USEL UR4, UR46, UR4, !UP1 ;  /* 0x000000042e047287 */ /* 0x000fc8000c800000 */
[----:B------:R-:W-:Y:S02]  /*1690*/  UIADD3 UR6, UPT, UPT, -UR4, UR5, URZ ;  /* 0x0000000504067290 */ /* 0x000fe4000fffe1ff */
[----:B------:R-:W-:Y:S02]  /*16a0*/  UIADD3 UR4, UPT, UPT, UR4, -UR5, URZ ;  /* 0x8000000504047290 */ /* 0x000fe4000fffe0ff */
[----:B------:R-:W-:Y:S02]  /*16b0*/  UIMAD UR46, UR6, UR10, UR46 ;  /* 0x0000000a062e72a4 */ /* 0x000fe4000f8e022e */
[----:B------:R-:W-:-:S12]  /*16c0*/  UIMAD UR45, UR4, UR12, UR45 ;  /* 0x0000000c042d72a4 */ /* 0x000fd8000f8e022d */
.L_x_19:
[----:B------:R-:W-:Y:S05]  /*16d0*/  BRA.U !UP5, `(.L_x_20) ;  /* 0x000000010d0c7547 */ /* 0x000fea000b800000 */
[----:B------:R-:W-:Y:S01]  /*16e0*/  UCGABAR_WAIT ;  /* 0x0000000000007dc7 */ /* 0x000fe20008000000 */
[----:B------:R-:W-:Y:S01]  /*16f0*/  CCTL.IVALL ;  /* 0x00000000ff00798f */ /* 0x000fe20002000000 */
[----:B------:R-:W-:Y:S05]  /*1700*/  BRA `(.L_x_21) ;  /* 0x0000000000047947 */ /* 0x000fea0003800000 */
.L_x_20:
[----:B------:R-:W-:Y:S06]  /*1710*/  BAR.SYNC.DEFER_BLOCKING 0x0 ;  /* 0x0000000000007b1d */ /* 0x000fec0000010000 */
.L_x_21:
[----:B------:R-:W-:Y:S05]  /*1720*/  BRA.U UP0, `(.L_x_22) ;  /* 0x00000015000c7547 */ /* 0x000fea000b800000 */
[----:B------:R-:W1:Y:S01]  /*1730*/  LDCU UR6, c[0x0][0x38c] ;  /* 0x00007180ff0677ac */ /* 0x000e620008000800 */
[----:B------:R-:W-:Y:S01]  /*1740*/  PLOP3.LUT P1, PT, PT, PT, UP3, 0x80, 0x8 ;  /* 0x000000000008781c */ /* 0x000fe20003f2f038 */
[----:B------:R-:W-:Y:S01]  /*1750*/  IMAD.MOV.U32 R12, RZ, RZ, 0x1 ;  /* 0x00000001ff0c7424 */ /* 0x000fe200078e00ff */
[----:B------:R-:W-:Y:S01]  /*1760*/  ISETP.NE.AND P2, PT, R0, RZ, P3 ;  /* 0x000000ff0000720c */ /* 0x000fe20001f45270 */
[----:B------:R-:W-:Y:S01]  /*1770*/  USHF.L.U32 UR7, UR28, 0x6, URZ ;  /* 0x000000061c077899 */ /* 0x000fe200080006ff */
[----:B------:R-:W-:Y:S01]  /*1780*/  PLOP3.LUT P1, PT, P1, PT, PT, 0x8, 0x80 ;  /* 0x000000000080781c */ /* 0x000fe20000f2e170 */
[----:B------:R-:W-:Y:S01]  /*1790*/  USHF.L.U32 UR48, UR28, 0x5, URZ ;  /* 0x000000051c307899 */ /* 0x000fe200080006ff */
[----:B------:R-:W-:Y:S01]  /*17a0*/  CS2R R10, SRZ ;  /* 0x00000000000a7805 */ /* 0x000fe2000001ff00 */
[----:B------:R-:W-:Y:S01]  /*17b0*/  UISETP.NE.AND UP1, UPT, UR18, URZ, UPT ;  /* 0x000000ff1200728c */ /* 0x000fe2000bf25270 */
[----:B------:R-:W-:Y:S01]  /*17c0*/  IMAD.MOV.U32 R9, RZ, RZ, RZ ;  /* 0x000000ffff097224 */ /* 0x000fe200078e00ff */
[----:B------:R-:W2:Y:S01]  /*17d0*/  LDCU UR39, c[0x0][0x370] ;  /* 0x00006e00ff2777ac */ /* 0x000ea20008000800 */
[----:B------:R-:W-:Y:S01]  /*17e0*/  IMAD.MOV.U32 R8, RZ, RZ, 0x1 ;  /* 0x00000001ff087424 */ /* 0x000fe200078e00ff */
[----:B------:R-:W3:Y:S01]  /*17f0*/  LDCU.64 UR26, c[0x0][0x348] ;  /* 0x00006900ff1a77ac */ /* 0x000ee20008000a00 */
[----:B-1----:R-:W-:-:S02]  /*1800*/  UIADD3 UR5, UPT, UPT, UR6, 0x7f, URZ ;  /* 0x0000007f06057890 */ /* 0x002fc4000fffe0ff */
[----:B------:R-:W-:Y:S02]  /*1810*/  UIADD3 UR49, UPT, UPT, UR6, 0xfe, URZ ;  /* 0x000000fe06317890 */ /* 0x000fe4000fffe0ff */
[----:B------:R-:W-:Y:S01]  /*1820*/  USHF.R.S32.HI UR4, URZ, 0x1f, UR5 ;  /* 0x0000001fff047899 */ /* 0x000fe20008011405 */
[----:B------:R-:W1:Y:S03]  /*1830*/  LDCU UR38, c[0x0][0x374] ;  /* 0x00006e80ff2677ac */ /* 0x000e660008000800 */
[----:B------:R-:W-:Y:S02]  /*1840*/  ULEA.HI UR4, UR4, UR5, URZ, 0x7 ;  /* 0x0000000504047291 */ /* 0x000fe4000f8f38ff */
[----:B------:R-:W-:Y:S02]  /*1850*/  UIADD3 UR5, UPT, UPT, UR6, -0x1, URZ ;  /* 0xffffffff06057890 */ /* 0x000fe4000fffe0ff */
[----:B------:R-:W-:-:S02]  /*1860*/  USHF.R.S32.HI UR42, URZ, 0x7, UR4 ;  /* 0x00000007ff2a7899 */ /* 0x000fc40008011404 */
[----:B------:R-:W-:Y:S02]  /*1870*/  UISETP.GE.U32.AND UP2, UPT, UR5, -0xff, UPT ;  /* 0xffffff010500788c */ /* 0x000fe4000bf46070 */
[----:B------:R-:W-:Y:S02]  /*1880*/  UISETP.LT.U32.AND UP0, UPT, UR42, 0x5, UPT ;  /* 0x000000052a00788c */ /* 0x000fe4000bf01070 */
[----:B------:R-:W-:Y:S02]  /*1890*/  ULOP3.LUT UR5, UR7, 0x40, URZ, 0xc0, !UPT ;  /* 0x0000004007057892 */ /* 0x000fe4000f8ec0ff */
[----:B------:R-:W-:Y:S02]  /*18a0*/  USEL UR41, UR42, 0x5, UP0 ;  /* 0x000000052a297887 */ /* 0x000fe40008000000 */
[----:B------:R-:W-:Y:S02]  /*18b0*/  ULEA.HI UR44, UR24, UR5, URZ, 0x19 ;  /* 0x00000005182c7291 */ /* 0x000fe4000f8fc8ff */
[----:B------:R-:W-:-:S02]  /*18c0*/  UIADD3 UR4, UPT, UPT, UR41, -0x1, URZ ;  /* 0xffffffff29047890 */ /* 0x000fc4000fffe0ff */
[----:B------:R-:W-:Y:S02]  /*18d0*/  @UP2 UIADD3 UR4, UPT, UPT, UR41, URZ, URZ ;  /* 0x000000ff29042290 */ /* 0x000fe4000fffe0ff */
[----:B------:R-:W-:Y:S02]  /*18e0*/  ULOP3.LUT UR48, UR48, 0x20, URZ, 0xc0, !UPT ;  /* 0x0000002030307892 */ /* 0x000fe4000f8ec0ff */
[----:B------:R-:W-:Y:S02]  /*18f0*/  USEL UR25, UR34, 0x2, UP1 ;  /* 0x0000000222197887 */ /* 0x000fe40008800000 */
[----:B------:R-:W-:Y:S02]  /*1900*/  UIADD3 UR47, UPT, UPT, UR42, -UR41, URZ ;  /* 0x800000292a2f7290 */ /* 0x000fe4000fffe0ff */
[----:B------:R-:W-:Y:S02]  /*1910*/  UIADD3 UR28, UPT, UPT, UR4, 0x1, URZ ;  /* 0x00000001041c7890 */ /* 0x000fe4000fffe0ff */
[----:B------:R-:W-:Y:S01]  /*1920*/  UIADD3 UR43, UPT, UPT, -UR4, URZ, URZ ;  /* 0x000000ff042b7290 */ /* 0x000fe2000fffe1ff */
[----:B-123--:R-:W-:-:S11]  /*1930*/  UMOV UR5, URZ ;  /* 0x000000ff00057c82 */ /* 0x00efd60008000000 */
.L_x_42:
[----:B------:R-:W-:Y:S01]  /*1940*/  UISETP.NE.AND UP0, UPT, UR55, URZ, UPT ;  /* 0x000000ff3700728c */ /* 0x000fe2000bf05270 */
[----:B------:R-:W1:Y:S08]  /*1950*/  S2UR UR55, SR_CgaCtaId ;  /* 0x00000000003779c3 */ /* 0x000e700000008800 */
[----:B------:R-:W-:Y:S05]  /*1960*/  BRA.U UP0, `(.L_x_23) ;  /* 0x0000000100347547 */ /* 0x000fea000b800000 */
[----:B------:R-:W2:Y:S01]  /*1970*/  S2R R0, SR_CgaCtaId ;  /* 0x0000000000007919 */ /* 0x000ea20000008800 */
[----:B------:R-:W-:-:S04]  /*1980*/  MOV R2, 0x400 ;  /* 0x0000040000027802 */ /* 0x000fc80000000f00 */
[----:B--2---:R-:W-:Y:S02]  /*1990*/  LEA R0, R0, R2, 0x18 ;  /* 0x0000000200007211 */ /* 0x004fe400078ec0ff */
[----:B------:R-:W-:-:S03]  /*19a0*/  SHF.L.U32 R2, R8, 0x1f, RZ ;  /* 0x0000001f08027819 */ /* 0x000fc600000006ff */
[----:B------:R-:W-:-:S04]  /*19b0*/  IMAD R0, R9, 0x8, R0 ;  /* 0x0000000809007824 */ /* 0x000fc800078e0200 */
[----:B------:R-:W2:Y:S02]  /*19c0*/  SYNCS.PHASECHK.TRANS64.TRYWAIT P0, [R0+URZ+0xe0], R2 ;  /* 0x0000e002000075a7 */ /* 0x000ea400080011ff */
[----:B--2---:R-:W-:Y:S05]  /*19d0*/  @!P0 BRA `(.L_x_24) ;  /* 0x0000005400288947 */ /* 0x004fea0003800000 */
.L_x_114:
[----:B------:R-:W-:Y:S01]  /*19e0*/  VIADD R9, R9, 0x1 ;  /* 0x0000000109097836 */ /* 0x000fe20000000000 */
[----:B------:R2:W-:Y:S04]  /*19f0*/  SYNCS.ARRIVE.TRANS64.A1T0 RZ, [R0+URZ+0xd0], RZ ;  /* 0x0000d0ff00ff79a7 */ /* 0x0005e800081000ff */
[----:B------:R-:W-:-:S04]  /*1a00*/  ISETP.NE.AND P0, PT, R9, 0x2, PT ;  /* 0x000000020900780c */ /* 0x000fc80003f05270 */
[----:B------:R-:W-:Y:S02]  /*1a10*/  SEL R9, R9, RZ, P0 ;  /* 0x000000ff09097207 */ /* 0x000fe40000000000 */
[----:B--2---:R-:W-:-:S04]  /*1a20*/  SEL R0, RZ, 0x1, P0 ;  /* 0x00000001ff007807 */ /* 0x004fc80000000000 */
[----:B------:R-:W-:-:S07]  /*1a30*/  LOP3.LUT R8, R8, R0, RZ, 0x3c, !PT ;  /* 0x0000000008087212 */ /* 0x000fce00078e3cff */
.L_x_23:
[----:B------:R-:W-:Y:S01]  /*1a40*/  UMOV UR6, 0x400 ;  /* 0x0000040000067882 */ /* 0x000fe20000000000 */
[----:B------:R-:W-:Y:S01]  /*1a50*/  SHF.L.U32 R0, R12, 0x1f, RZ ;  /* 0x0000001f0c007819 */ /* 0x000fe200000006ff */
[----:B-1----:R-:W-:Y:S02]  /*1a60*/  ULEA UR6, UR55, UR6, 0x18 ;  /* 0x0000000637067291 */ /* 0x002fe4000f8ec0ff */
[----:B------:R-:W-:Y:S02]  /*1a70*/  UISETP.GE.U32.AND UP0, UPT, UR49, 0xff, UPT ;  /* 0x000000ff3100788c */ /* 0x000fe4000bf06070 */
[----:B------:R-:W-:Y:S02]  /*1a80*/  ULEA UR4, UR5, UR6, 0x3 ;  /* 0x0000000605047291 */ /* 0x000fe4000f8e18ff */
[----:B------:R-:W-:Y:S01]  /*1a90*/  ULEA UR11, UR46, UR48, 0x6 ;  /* 0x000000302e0b7291 */ /* 0x000fe2000f8e30ff */
[----:B------:R-:W-:-:S06]  /*1aa0*/  UMOV UR7, URZ ;  /* 0x000000ff00077c82 */ /* 0x000fcc0008000000 */
[----:B------:R1:W2:Y:S01]  /*1ab0*/  SYNCS.PHASECHK.TRANS64.TRYWAIT P0, [UR4+0x28], R0 ;  /* 0x00002800ff0075a7 */ /* 0x0002a20008001104 */
[----:B------:R-:W-:-:S04]  /*1ac0*/  ULEA.HI UR4, UR45, UR45, URZ, 0x1 ;  /* 0x0000002d2d047291 */ /* 0x000fc8000f8f08ff */
[----:B------:R-:W-:-:S04]  /*1ad0*/  USHF.L.U32 UR4, UR4, 0x6, URZ ;  /* 0x0000000604047899 */ /* 0x000fc800080006ff */
[----:B------:R-:W-:-:S04]  /*1ae0*/  ULOP3.LUT UR35, UR4, 0xffffff80, URZ, 0xc0, !UPT ;  /* 0xffffff8004237892 */ /* 0x000fc8000f8ec0ff */
[----:B------:R-:W-:Y:S01]  /*1af0*/  UIADD3 UR35, UPT, UPT, UR44, UR35, URZ ;  /* 0x000000232c237290 */ /* 0x000fe2000fffe0ff */
[----:B------:R-:W-:Y:S11]  /*1b00*/  BRA.U !UP0, `(.L_x_25) ;  /* 0x0000000108c47547 */ /* 0x000ff6000b800000 */
[----:B------:R-:W-:Y:S01]  /*1b10*/  UMOV UR13, UR43 ;  /* 0x0000002b000d7c82 */ /* 0x000fe20008000000 */
[----:B------:R-:W-:Y:S01]  /*1b20*/  UMOV UR4, UR5 ;  /* 0x0000000500047c82 */ /* 0x000fe20008000000 */
[----:B------:R-:W-:-:S05]  /*1b30*/  UMOV UR34, URZ ;  /* 0x000000ff00227c82 */ /* 0x000fca0008000000 */
.L_x_31:
[----:B------:R-:W-:Y:S01]  /*1b40*/  ULEA UR33, UR4, UR6, 0x3 ;  /* 0x0000000604217291 */ /* 0x000fe2000f8e18ff */
[----:B--2---:R-:W-:Y:S01]  /*1b50*/  @P3 MOV R2, 0x6000 ;  /* 0x0000600000023802 */ /* 0x004fe20000000f00 */
[----:B--234-:R-:W-:Y:S10]  /*1b60*/  @P0 BRA `(.L_x_26) ;  /* 0x00000000000c0947 */ /* 0x01cff40003800000 */
[----:B------:R-:W-:-:S04]  /*1b70*/  SHF.L.U32 R3, R12, 0x1f, RZ ;  /* 0x0000001f0c037819 */ /* 0x000fc800000006ff */
[----:B------:R-:W2:Y:S02]  /*1b80*/  SYNCS.PHASECHK.TRANS64.TRYWAIT P0, [UR33+0x28], R3 ;  /* 0x00002803ff0075a7 */ /* 0x000ea40008001121 */
[----:B--2---:R-:W-:Y:S05]  /*1b90*/  @!P0 BRA `(.L_x_27) ;  /* 0x0000005000cc8947 */ /* 0x004fea0003800000 */
.L_x_26:
[----:B------:R2:W-:Y:S01]  /*1ba0*/  @P3 SYNCS.ARRIVE.TRANS64 RZ, [UR33], R2 ;  /* 0x00000002ffff39a7 */ /* 0x0005e20008000021 */
[----:B------:R-:W-:Y:S02]  /*1bb0*/  ULOP3.LUT UR5, UR25, 0x2, URZ, 0xfc, !UPT ;  /* 0x0000000219057892 */ /* 0x000fe4000f8efcff */
[----:B------:R-:W-:Y:S02]  /*1bc0*/  UIADD3 UR13, UPT, UPT, UR13, 0x1, URZ ;  /* 0x000000010d0d7890 */ /* 0x000fe4000fffe0ff */
[----:B------:R-:W-:Y:S02]  /*1bd0*/  UISETP.NE.AND UP0, UPT, UR5, 0x2, UPT ;  /* 0x000000020500788c */ /* 0x000fe4000bf05270 */
[----:B------:R-:W-:-:S07]  /*1be0*/  UISETP.NE.AND UP2, UPT, UR13, 0x1, UPT ;  /* 0x000000010d00788c */ /* 0x000fce000bf45270 */
[----:B------:R-:W-:Y:S05]  /*1bf0*/  BRA.U UP0, `(.L_x_28) ;  /* 0x0000000100047547 */ /* 0x000fea000b800000 */
[----:B------:R-:W-:Y:S05]  /*1c00*/  BPT.TRAP 0x1 ;  /* 0x000000040000795c */ /* 0x000fea0000300000 */
.L_x_28:
[----:B------:R-:W-:Y:S04]  /*1c10*/  BSSY.RECONVERGENT B0, `(.L_x_29) ;  /* 0x0000003000007945 */ /* 0x000fe80003800200 */
[----:B------:R-:W-:Y:S05]  /*1c20*/  @!P2 BRA `(.L_x_30) ;  /* 0x000000000004a947 */ /* 0x000fea0003800000 */
[----:B------:R-:W-:Y:S05]  /*1c30*/  BPT.TRAP 0x1 ;  /* 0x000000040000795c */ /* 0x000fea0000300000 */
.L_x_30:
[----:B------:R-:W-:Y:S05]  /*1c40*/  BSYNC.RECONVERGENT B0 ;  /* 0x0000000000007941 */ /* 0x000fea0003800200 */
.L_x_29:
[----:B------:R-:W-:Y:S02]  /*1c50*/  UIADD3 UR5, UPT, UPT, UR4, 0x1, URZ ;  /* 0x0000000104057890 */ /* 0x000fe4000fffe0ff */
[----:B------:R-:W-:Y:S02]  /*1c60*/  ULEA UR32, UR4, UR24, 0xd ;  /* 0x0000001804207291 */ /* 0x000fe4000f8e68ff */
[----:B------:R-:W-:Y:S02]  /*1c70*/  UISETP.NE.AND UP0, UPT, UR5, 0x5, UPT ;  /* 0x000000050500788c */ /* 0x000fe4000bf05270 */
[----:B------:R-:W-:Y:S02]  /*1c80*/  UIADD3 UR16, UP1, UPT, UR26, 0x80, URZ ;  /* 0x000000801a107890 */ /* 0x000fe4000ff3e0ff */
[----:B------:R-:W-:Y:S02]  /*1c90*/  USEL UR8, URZ, 0x1, UP0 ;  /* 0x00000001ff087887 */ /* 0x000fe40008000000 */
[----:B------:R-:W-:-:S02]  /*1ca0*/  USEL UR5, UR5, URZ, UP0 ;  /* 0x000000ff05057287 */ /* 0x000fc40008000000 */
[----:B------:R-:W-:Y:S02]  /*1cb0*/  UIADD3 UR14, UP0, UPT, UR26, 0x180, URZ ;  /* 0x000001801a0e7890 */ /* 0x000fe4000ff1e0ff */
[----:B------:R-:W-:Y:S01]  /*1cc0*/  LOP3.LUT R12, R12, UR8, RZ, 0x3c, !PT ;  /* 0x000000080c0c7c12 */ /* 0x000fe2000f8e3cff */
[----:B------:R-:W-:Y:S02]  /*1cd0*/  ULEA UR8, UR4, UR6, 0xc ;  /* 0x0000000604087291 */ /* 0x000fe4000f8e60ff */
[----:B------:R-:W-:Y:S01]  /*1ce0*/  ULEA UR7, UR5, UR6, 0x3 ;  /* 0x0000000605077291 */ /* 0x000fe2000f8e18ff */
[----:B-1----:R-:W-:Y:S01]  /*1cf0*/  SHF.L.U32 R0, R12, 0x1f, RZ ;  /* 0x0000001f0c007819 */ /* 0x002fe200000006ff */
[----:B------:R-:W-:Y:S02]  /*1d00*/  ULOP3.LUT UR33, UR33, 0xfefffff8, URZ, 0xc0, !UPT ;  /* 0xfefffff821217892 */ /* 0x000fe4000f8ec0ff */
[----:B------:R-:W-:Y:S02]  /*1d10*/  UIADD3.X UR17, UPT, UPT, URZ, UR27, URZ, UP1, !UPT ;  /* 0x0000001bff117290 */ /* 0x000fe40008ffe4ff */
[----:B------:R-:W-:-:S02]  /*1d20*/  UIADD3 UR32, UPT, UPT, UR6, 0x2400, UR32 ;  /* 0x0000240006207890 */ /* 0x000fc4000fffe020 */
[----:B------:R-:W-:Y:S01]  /*1d30*/  UPRMT UR4, URZ, 0x5410, UR21 ;  /* 0x00005410ff047896 */ /* 0x000fe20008000015 */
[----:B------:R3:W4:Y:S01]  /*1d40*/  SYNCS.PHASECHK.TRANS64.TRYWAIT P0, [UR7+0x28], R0 ;  /* 0x00002800ff0075a7 */ /* 0x0007220008001107 */
[----:B------:R-:W-:Y:S02]  /*1d50*/  UIADD3 UR8, UPT, UPT, UR8, 0xc400, URZ ;  /* 0x0000c40008087890 */ /* 0x000fe4000fffe0ff */
[----:B------:R-:W-:Y:S01]  /*1d60*/  UIADD3.X UR15, UPT, UPT, URZ, UR27, URZ, UP0, !UPT ;  /* 0x0000001bff0f7290 */ /* 0x000fe200087fe4ff */
[----:B------:R-:W-:Y:S01]  /*1d70*/  UMOV UR18, 0x0 ;  /* 0x0000000000127882 */ /* 0x000fe20000000000 */
[----:B------:R-:W-:Y:S01]  /*1d80*/  UMOV UR19, 0x10000000 ;  /* 0x1000000000137882 */ /* 0x000fe20000000000 */
[----:B------:R-:W-:Y:S01]  /*1d90*/  UMOV UR10, UR34 ;  /* 0x00000022000a7c82 */ /* 0x000fe20008000000 */
[----:B------:R-:W-:Y:S01]  /*1da0*/  UMOV UR12, UR36 ;  /* 0x00000024000c7c82 */ /* 0x000fe20008000000 */
[----:B------:R-:W-:Y:S01]  /*1db0*/  UMOV UR9, UR33 ;  /* 0x0000002100097c82 */ /* 0x000fe20008000000 */
[----:B------:R1:W-:Y:S01]  /*1dc0*/  UTMALDG.3D.MULTICAST.2CTA [UR32], [UR16], UR4, desc[UR18] ;  /* 0x00001220100073b4 */ /* 0x0003e20008211804 */
[----:B------:R-:W-:-:S02]  /*1dd0*/  UMOV UR7, UR28 ;  /* 0x0000001c00077c82 */ /* 0x000fc40008000000 */
[----:B------:R3:W-:Y:S01]  /*1de0*/  UTMALDG.3D.2CTA [UR8], [UR14], desc[UR18] ;  /* 0x000012080e0075b4 */ /* 0x0007e20008211000 */
[----:B-1----:R-:W-:Y:S01]  /*1df0*/  UIADD3 UR34, UPT, UPT, UR34, 0x80, URZ ;  /* 0x0000008022227890 */ /* 0x002fe2000fffe0ff */
[----:B------:R-:W-:Y:S01]  /*1e00*/  UMOV UR4, UR5 ;  /* 0x0000000500047c82 */ /* 0x000fe20008000000 */
[----:B------:R-:W-:Y:S10]  /*1e10*/  BRA.U UP2, `(.L_x_31) ;  /* 0xfffffffd02487547 */ /* 0x000ff4000b83ffff */
.L_x_25:
[----:B------:R-:W-:Y:S01]  /*1e20*/  ULEA UR4, UR5, UR6, 0x3 ;  /* 0x0000000605047291 */ /* 0x000fe2000f8e18ff */
[----:B-1-3--:R-:W-:Y:S01]  /*1e30*/  SHF.L.U32 R0, R12, 0x1f, RZ ;  /* 0x0000001f0c007819 */ /* 0x00afe200000006ff */
[----:B------:R-:W-:Y:S01]  /*1e40*/  @!P1 SYNCS.ARRIVE.TRANS64.A1T0 RZ, [UR6+0x68], RZ ;  /* 0x000068ffffff99a7 */ /* 0x000fe20008100006 */
[----:B------:R-:W-:-:S06]  /*1e50*/  UISETP.GT.AND UP0, UPT, UR42, UR41, UPT ;  /* 0x000000292a00728c */ /* 0x000fcc000bf04270 */
[----:B--2-4-:R1:W2:Y:S03]  /*1e60*/  SYNCS.PHASECHK.TRANS64.TRYWAIT P0, [UR4+0x28], R0 ;  /* 0x00002800ff0075a7 */ /* 0x0142a60008001104 */
[----:B------:R-:W-:Y:S05]  /*1e70*/  BRA.U !UP0, `(.L_x_32) ;  /* 0x0000000108c47547 */ /* 0x000fea000b800000 */
[----:B------:R-:W-:Y:S01]  /*1e80*/  UIADD3 UR13, UPT, UPT, UR47, UR7, URZ ;  /* 0x000000072f0d7290 */ /* 0x000fe2000fffe0ff */
[----:B------:R-:W-:-:S11]  /*1e90*/  UMOV UR4, UR5 ;  /* 0x0000000500047c82 */ /* 0x000fd60008000000 */
.L_x_38:
[----:B------:R-:W-:Y:S01]  /*1ea0*/  ULEA UR17, UR4, UR6, 0x3 ;  /* 0x0000000604117291 */ /* 0x000fe2000f8e18ff */
[----:B--2---:R-:W-:Y:S01]  /*1eb0*/  @P3 MOV R2, 0x6000 ;  /* 0x0000600000023802 */ /* 0x004fe20000000f00 */
[----:B--2-4-:R-:W-:Y:S10]  /*1ec0*/  @P0 BRA `(.L_x_33) ;  /* 0x00000000000c0947 */ /* 0x014ff40003800000 */
[----:B------:R-:W-:-:S04]  /*1ed0*/  SHF.L.U32 R3, R12, 0x1f, RZ ;  /* 0x0000001f0c037819 */ /* 0x000fc800000006ff */
[----:B------:R-:W2:Y:S02]  /*1ee0*/  SYNCS.PHASECHK.TRANS64.TRYWAIT P0, [UR17+0x28], R3 ;  /* 0x00002803ff0075a7 */ /* 0x000ea40008001111 */
[----:B--2---:R-:W-:Y:S05]  /*1ef0*/  @!P0 BRA `(.L_x_34) ;  /* 0x00000050000c8947 */ /* 0x004fea0003800000 */
.L_x_33:
[----:B------:R2:W-:Y:S01]  /*1f00*/  @P3 SYNCS.ARRIVE.TRANS64 RZ, [UR17], R2 ;  /* 0x00000002ffff39a7 */ /* 0x0005e20008000011 */
[----:B------:R-:W-:-:S04]  /*1f10*/  ULOP3.LUT UR5, UR25, 0x2, URZ, 0xfc, !UPT ;  /* 0x0000000219057892 */ /* 0x000fc8000f8efcff */
[----:B------:R-:W-:-:S09]  /*1f20*/  UISETP.NE.AND UP0, UPT, UR5, 0x2, UPT ;  /* 0x000000020500788c */ /* 0x000fd2000bf05270 */
[----:B------:R-:W-:Y:S05]  /*1f30*/  BRA.U UP0, `(.L_x_35) ;  /* 0x0000000100047547 */ /* 0x000fea000b800000 */
[----:B------:R-:W-:Y:S05]  /*1f40*/  BPT.TRAP 0x1 ;  /* 0x000000040000795c */ /* 0x000fea0000300000 */
.L_x_35:
[----:B------:R-:W-:Y:S04]  /*1f50*/  BSSY.RECONVERGENT B0, `(.L_x_36) ;  /* 0x0000003000007945 */ /* 0x000fe80003800200 */
[----:B------:R-:W-:Y:S05]  /*1f60*/  @!P2 BRA `(.L_x_37) ;  /* 0x000000000004a947 */ /* 0x000fea0003800000 */
[----:B------:R-:W-:Y:S05]  /*1f70*/  BPT.TRAP 0x1 ;  /* 0x000000040000795c */ /* 0x000fea0000300000 */
.L_x_37:
[----:B------:R-:W-:Y:S05]  /*1f80*/  BSYNC.RECONVERGENT B0 ;  /* 0x0000000000007941 */ /* 0x000fea0003800200 */
.L_x_36:
[----:B------:R-:W-:Y:S02]  /*1f90*/  UIADD3 UR5, UPT, UPT, UR4, 0x1, URZ ;  /* 0x0000000104057890 */ /* 0x000fe4000fffe0ff */
[----:B------:R-:W-:Y:S02]  /*1fa0*/  ULEA UR16, UR4, UR24, 0xd ;  /* 0x0000001804107291 */ /* 0x000fe4000f8e68ff */
[----:B------:R-:W-:Y:S02]  /*1fb0*/  UISETP.NE.AND UP0, UPT, UR5, 0x5, UPT ;  /* 0x000000050500788c */ /* 0x000fe4000bf05270 */
[----:B------:R-:W-:Y:S02]  /*1fc0*/  UIADD3 UR22, UP1, UPT, UR26, 0x80, URZ ;  /* 0x000000801a167890 */ /* 0x000fe4000ff3e0ff */
[----:B------:R-:W-:Y:S02]  /*1fd0*/  USEL UR9, URZ, 0x1, UP0 ;  /* 0x00000001ff097887 */ /* 0x000fe40008000000 */
[----:B------:R-:W-:-:S02]  /*1fe0*/  USEL UR5, UR5, URZ, UP0 ;  /* 0x000000ff05057287 */ /* 0x000fc40008000000 */
[----:B------:R-:W-:Y:S02]  /*1ff0*/  UIADD3 UR14, UP0, UPT, UR26, 0x180, URZ ;  /* 0x000001801a0e7890 */ /* 0x000fe4000ff1e0ff */
[----:B------:R-:W-:Y:S01]  /*2000*/  ULEA UR8, UR5, UR6, 0x3 ;  /* 0x0000000605087291 */ /* 0x000fe2000f8e18ff */
[----:B------:R-:W-:Y:S01]  /*2010*/  LOP3.LUT R12, R12, UR9, RZ, 0x3c, !PT ;  /* 0x000000090c0c7c12 */ /* 0x000fe2000f8e3cff */
[----:B------:R-:W-:Y:S02]  /*2020*/  USHF.L.U32 UR18, UR7, 0x7, URZ ;  /* 0x0000000707127899 */ /* 0x000fe400080006ff */
[----:B------:R-:W-:Y:S01]  /*2030*/  ULOP3.LUT UR17, UR17, 0xfefffff8, URZ, 0xc0, !UPT ;  /* 0xfefffff811117892 */ /* 0x000fe2000f8ec0ff */
[----:B-1----:R-:W-:Y:S01]  /*2040*/  SHF.L.U32 R0, R12, 0x1f, RZ ;  /* 0x0000001f0c007819 */ /* 0x002fe200000006ff */
[----:B------:R-:W-:Y:S02]  /*2050*/  UIADD3 UR16, UPT, UPT, UR6, 0x2400, UR16 ;  /* 0x0000240006107890 */ /* 0x000fe4000fffe010 */
[----:B------:R-:W-:Y:S01]  /*2060*/  UIADD3.X UR23, UPT, UPT, URZ, UR27, URZ, UP1, !UPT ;  /* 0x0000001bff177290 */ /* 0x000fe20008ffe4ff */
[----:B------:R3:W4:Y:S01]  /*2070*/  SYNCS.PHASECHK.TRANS64.TRYWAIT P0, [UR8+0x28], R0 ;  /* 0x00002800ff0075a7 */ /* 0x0007220008001108 */
[----:B------:R-:W-:-:S02]  /*2080*/  ULEA UR8, UR4, UR6, 0xc ;  /* 0x0000000604087291 */ /* 0x000fc4000f8e60ff */
[----:B------:R-:W-:Y:S02]  /*2090*/  UPRMT UR4, URZ, 0x5410, UR21 ;  /* 0x00005410ff047896 */ /* 0x000fe40008000015 */
[----:B------:R-:W-:Y:S02]  /*20a0*/  UIADD3 UR8, UPT, UPT, UR8, 0xc400, URZ ;  /* 0x0000c40008087890 */ /* 0x000fe4000fffe0ff */
[----:B------:R-:W-:Y:S01]  /*20b0*/  UIADD3.X UR15, UPT, UPT, URZ, UR27, URZ, UP0, !UPT ;  /* 0x0000001bff0f7290 */ /* 0x000fe200087fe4ff */
[----:B------:R-:W-:Y:S01]  /*20c0*/  UMOV UR30, 0x0 ;  /* 0x00000000001e7882 */ /* 0x000fe20000000000 */
[----:B------:R-:W-:Y:S01]  /*20d0*/  UMOV UR31, 0x10000000 ;  /* 0x10000000001f7882 */ /* 0x000fe20000000000 */
[----:B------:R-:W-:Y:S01]  /*20e0*/  UMOV UR19, UR35 ;  /* 0x0000002300137c82 */ /* 0x000fe20008000000 */
[----:B------:R-:W-:Y:S01]  /*20f0*/  UMOV UR20, UR36 ;  /* 0x0000002400147c82 */ /* 0x000fe20008000000 */
[----:B------:R-:W-:Y:S01]  /*2100*/  UMOV UR12, UR36 ;  /* 0x00000024000c7c82 */ /* 0x000fe20008000000 */
[----:B------:R-:W-:Y:S01]  /*2110*/  UMOV UR9, UR17 ;  /* 0x0000001100097c82 */ /* 0x000fe20008000000 */
[----:B------:R-:W-:Y:S01]  /*2120*/  UMOV UR10, UR18 ;  /* 0x00000012000a7c82 */ /* 0x000fe20008000000 */
[----:B------:R1:W-:Y:S01]  /*2130*/  UTMALDG.3D.MULTICAST.2CTA [UR16], [UR22], UR4, desc[UR30] ;  /* 0x00001e10160073b4 */ /* 0x0003e20008211804 */
[----:B------:R-:W-:-:S04]  /*2140*/  UIADD3 UR7, UPT, UPT, UR7, 0x1, URZ ;  /* 0x0000000107077890 */ /* 0x000fc8000fffe0ff */
[----:B------:R-:W-:Y:S01]  /*2150*/  UISETP.NE.AND UP0, UPT, UR7, UR13, UPT ;  /* 0x0000000d0700728c */ /* 0x000fe2000bf05270 */
[----:B------:R3:W-:Y:S01]  /*2160*/  UTMALDG.3D.2CTA [UR8], [UR14], desc[UR30] ;  /* 0x00001e080e0075b4 */ /* 0x0007e20008211000 */
[----:B-1----:R-:W-:-:S07]  /*2170*/  UMOV UR4, UR5 ;  /* 0x0000000500047c82 */ /* 0x002fce0008000000 */
[----:B---3--:R-:W-:Y:S05]  /*2180*/  BRA.U UP0, `(.L_x_38) ;  /* 0xfffffffd00447547 */ /* 0x008fea000b83ffff */
.L_x_32:
[C---:B------:R-:W-:Y:S01]  /*2190*/  LEA R3, R11.reuse, UR6, 0x3 ;  /* 0x000000060b037c11 */ /* 0x040fe2000f8e18ff */
[----:B------:R-:W-:Y:S01]  /*21a0*/  NOP ;  /* 0x0000000000007918 */ /* 0x000fe20000000000 */
[----:B-1----:R-:W-:Y:S02]  /*21b0*/  SHF.L.U32 R0, R10, 0x1f, RZ ;  /* 0x0000001f0a007819 */ /* 0x002fe400000006ff */
[----:B------:R-:W-:Y:S02]  /*21c0*/  LEA R4, R11, UR6, 0x4 ;  /* 0x000000060b047c11 */ /* 0x000fe4000f8e20ff */
[----:B--2-4-:R-:W1:Y:S02]  /*21d0*/  SYNCS.PHASECHK.TRANS64.TRYWAIT P0, [R3+URZ+0x70], R0 ;  /* 0x00007000030075a7 */ /* 0x014e6400080011ff */
[----:B-1----:R-:W-:Y:S05]  /*21e0*/  @!P0 BRA `(.L_x_39) ;  /* 0x0000004c00688947 */ /* 0x002fea0003800000 */
.L_x_117:
[----:B------:R-:W2:Y:S01]  /*21f0*/  LDS.128 R4, [R4+0x100] ;  /* 0x0001000004047984 */ /* 0x000ea20000000c00 */
[----:B------:R-:W-:Y:S01]  /*2200*/  UISETP.GE.AND UP0, UPT, UR40, 0x1, UPT ;  /* 0x000000012800788c */ /* 0x000fe2000bf06270 */
[----:B------:R-:W-:Y:S01]  /*2210*/  @!PT LDS RZ, [RZ] ;  /* 0x00000000fffff984 */ /* 0x000fe20000000800 */
[----:B------:R-:W-:Y:S01]  /*2220*/  @!PT LDS RZ, [RZ] ;  /* 0x00000000fffff984 */ /* 0x000fe20000000800 */
[----:B------:R-:W-:Y:S01]  /*2230*/  @!PT LDS RZ, [RZ] ;  /* 0x00000000fffff984 */ /* 0x000fe20000000800 */
[----:B------:R-:W-:Y:S01]  /*2240*/  @!PT LDS RZ, [RZ] ;  /* 0x00000000fffff984 */ /* 0x000fe20000000800 */
[----:B------:R3:W-:Y:S06]  /*2250*/  MEMBAR.ALL.CTA ;  /* 0x0000000000007992 */ /* 0x0007ec0000008000 */
[----:B---3--:R-:W3:Y:S01]  /*2260*/  FENCE.VIEW.ASYNC.S ;  /* 0x00000000000073c6 */ /* 0x008ee20000000000 */
[----:B--2---:R-:W-:-:S13]  /*2270*/  LOP3.LUT P0, RZ, R6, 0x1, RZ, 0xc0, !PT ;  /* 0x0000000106ff7812 */ /* 0x004fda000780c0ff */
[----:B---3--:R-:W-:Y:S01]  /*2280*/  VOTEU.ANY UP1, P0 ;  /* 0x0000000000ff7886 */ /* 0x008fe20000020100 */
[----:B------:R-:W-:-:S13]  /*2290*/  PLOP3.LUT P0, PT, PT, PT, UP1, 0x80, 0x8 ;  /* 0x000000000008781c */ /* 0x000fda0003f0f018 */
[----:B-1----:R-:W-:Y:S02]  /*22a0*/  @P0 LOP3.LUT R0, R5, 0xffff, RZ, 0xc0, !PT ;  /* 0x0000ffff05000812 */ /* 0x002fe400078ec0ff */
[----:B------:R-:W-:Y:S02]  /*22b0*/  @P0 MOV R2, R4 ;  /* 0x0000000400020202 */ /* 0x000fe40000000f00 */
[----:B------:R-:W-:Y:S01]  /*22c0*/  @P0 R2UR UR7, R0 ;  /* 0x00000000000702ca */ /* 0x000fe200000e0000 */
[----:B------:R-:W-:Y:S01]  /*22d0*/  VIADD R0, R3, 0x80 ;  /* 0x0000008003007836 */ /* 0x000fe20000000000 */
[----:B------:R-:W-:Y:S02]  /*22e0*/  @P0 SHF.R.U32.HI R4, RZ, 0x10, R5 ;  /* 0x00000010ff040819 */ /* 0x000fe40000011605 */
[----:B------:R-:W-:Y:S02]  /*22f0*/  @P0 R2UR UR8, R2 ;  /* 0x00000000020802ca */ /* 0x000fe400000e0000 */
[----:B------:R-:W-:-:S02]  /*2300*/  PRMT R0, RZ, 0x654, R0 ;  /* 0x00000654ff007816 */ /* 0x000fc40000000000 */
[----:B------:R-:W-:Y:S02]  /*2310*/  @P0 R2UR UR4, R4 ;  /* 0x00000000040402ca */ /* 0x000fe400000e0000 */
[----:B------:R1:W-:Y:S03]  /*2320*/  SYNCS.ARRIVE.TRANS64.RED.A1T0 RZ, [R0+URZ], RZ ;  /* 0x000000ff00ff79a7 */ /* 0x0003e600081004ff */
[----:B------:R-:W-:-:S04]  /*2330*/  @UP1 UMOV UR29, UR7 ;  /* 0x00000007001d1c82 */ /* 0x000fc80008000000 */
[----:B------:R-:W-:-:S04]  /*2340*/  @UP1 UMOV UR37, UR8 ;  /* 0x0000000800251c82 */ /* 0x000fc80008000000 */
[----:B------:R-:W-:Y:S01]  /*2350*/  @UP1 UMOV UR36, UR4 ;  /* 0x0000000400241c82 */ /* 0x000fe20008000000 */
[----:B------:R-:W-:Y:S05]  /*2360*/  BRA.U !UP0, `(.L_x_40) ;  /* 0x0000000108d47547 */ /* 0x000fea000b800000 */
[----:B------:R-:W2:Y:S01]  /*2370*/  LDCU.128 UR12, c[0x0][0xb10] ;  /* 0x00016200ff0c77ac */ /* 0x000ea20008000c00 */
[----:B------:R-:W3:Y:S01]  /*2380*/  LDCU UR30, c[0x0][0xb20] ;  /* 0x00016400ff1e77ac */ /* 0x000ee20008000800 */
[----:B------:R-:W4:Y:S01]  /*2390*/  LDCU UR20, c[0x0][0xb0c] ;  /* 0x00016180ff1477ac */ /* 0x000f220008000800 */
[----:B------:R-:W1:Y:S01]  /*23a0*/  LDCU.64 UR10, c[0x0][0xb28] ;  /* 0x00016500ff0a77ac */ /* 0x000e620008000a00 */
[----:B------:R-:W-:Y:S02]  /*23b0*/  UISETP.NE.AND UP3, UPT, UR40, 0x1, UPT ;  /* 0x000000012800788c */ /* 0x000fe4000bf65270 */
[----:B--2---:R-:W-:Y:S02]  /*23c0*/  UIMAD.WIDE.U32 UR16, UR38, UR15, URZ ;  /* 0x0000000f261072a5 */ /* 0x004fe4000f8e00ff */
[----:B------:R-:W-:Y:S02]  /*23d0*/  UIMAD.WIDE.U32 UR8, UR39, UR12, URZ ;  /* 0x0000000c270872a5 */ /* 0x000fe4000f8e00ff */
[----:B------:R-:W-:-:S02]  /*23e0*/  UISETP.NE.AND UP0, UPT, UR14, 0x1, UPT ;  /* 0x000000010e00788c */ /* 0x000fc4000bf05270 */
[----:B------:R-:W-:Y:S01]  /*23f0*/  UIMAD.WIDE.U32 UR22, UR29, UR15, URZ ;  /* 0x0000000f1d1672a5 */ /* 0x000fe2000f8e00ff */
[----:B------:R-:W-:Y:S02]  /*2400*/  UMOV UR16, UR17 ;  /* 0x0000001100107c82 */ /* 0x000fe40008000000 */
[----:B------:R-:W-:Y:S01]  /*2410*/  UMOV UR8, UR9 ;  /* 0x0000000900087c82 */ /* 0x000fe20008000000 */
[----:B---3--:R-:W-:Y:S02]  /*2420*/  USHF.R.U32.HI UR16, URZ, UR30, UR16 ;  /* 0x0000001eff107299 */ /* 0x008fe40008011610 */
[----:B----4-:R-:W-:Y:S02]  /*2430*/  UISETP.NE.AND UP2, UPT, UR20, 0x1, UPT ;  /* 0x000000011400788c */ /* 0x010fe4000bf45270 */
[----:B------:R-:W-:Y:S02]  /*2440*/  USHF.R.U32.HI UR8, URZ, UR13, UR8 ;  /* 0x0000000dff087299 */ /* 0x000fe40008011608 */
[----:B------:R-:W-:-:S02]  /*2450*/  USEL UR7, UR38, UR16, !UP0 ;  /* 0x0000001026077287 */ /* 0x000fc4000c000000 */
[----:B------:R-:W-:Y:S02]  /*2460*/  USEL UR8, UR39, UR8, !UP2 ;  /* 0x0000000827087287 */ /* 0x000fe4000d000000 */
[----:B-1----:R-:W-:Y:S01]  /*2470*/  UIMAD.WIDE.U32 UR16, UR7, UR10, URZ ;  /* 0x0000000a071072a5 */ /* 0x002fe2000f8e00ff */
[----:B------:R-:W-:Y:S01]  /*2480*/  UMOV UR4, UR23 ;  /* 0x0000001700047c82 */ /* 0x000fe20008000000 */
[----:B------:R-:W-:Y:S02]  /*2490*/  UIMAD.WIDE.U32 UR18, UR37, UR12, URZ ;  /* 0x0000000c251272a5 */ /* 0x000fe4000f8e00ff */
[----:B------:R-:W-:-:S03]  /*24a0*/  UIMAD.WIDE.U32 UR22, UR8, UR10, URZ ;  /* 0x0000000a081672a5 */ /* 0x000fc6000f8e00ff */
[----:B------:R-:W-:Y:S01]  /*24b0*/  UMOV UR16, UR17 ;  /* 0x0000001100107c82 */ /* 0x000fe20008000000 */
[----:B------:R-:W-:Y:S02]  /*24c0*/  USHF.R.U32.HI UR4, URZ, UR30, UR4 ;  /* 0x0000001eff047299 */ /* 0x000fe40008011604 */
[----:B------:R-:W-:Y:S01]  /*24d0*/  @UP3 USHF.R.U32.HI UR7, URZ, UR11, UR16 ;  /* 0x0000000bff073299 */ /* 0x000fe20008011610 */
[----:B------:R-:W-:Y:S01]  /*24e0*/  UMOV UR18, UR19 ;  /* 0x0000001300127c82 */ /* 0x000fe20008000000 */
[----:B------:R-:W-:Y:S01]  /*24f0*/  UMOV UR22, UR23 ;  /* 0x0000001700167c82 */ /* 0x000fe20008000000 */
[----:B------:R-:W-:Y:S02]  /*2500*/  USHF.R.U32.HI UR13, URZ, UR13, UR18 ;  /* 0x0000000dff0d7299 */ /* 0x000fe40008011612 */
[----:B------:R-:W-:Y:S02]  /*2510*/  USEL UR4, UR29, UR4, !UP0 ;  /* 0x000000041d047287 */ /* 0x000fe4000c000000 */
[----:B------:R-:W-:-:S02]  /*2520*/  @UP3 USHF.R.U32.HI UR8, URZ, UR11, UR22 ;  /* 0x0000000bff083299 */ /* 0x000fc40008011616 */
[----:B------:R-:W-:Y:S02]  /*2530*/  UIMAD UR9, UR40, UR7, URZ ;  /* 0x00000007280972a4 */ /* 0x000fe4000f8e02ff */
[----:B------:R-:W-:Y:S02]  /*2540*/  USEL UR7, UR37, UR13, !UP2 ;  /* 0x0000000d25077287 */ /* 0x000fe4000d000000 */
[----:B------:R-:W-:Y:S02]  /*2550*/  UIMAD UR12, UR40, UR8, URZ ;  /* 0x00000008280c72a4 */ /* 0x000fe4000f8e02ff */
[----:B------:R-:W-:Y:S02]  /*2560*/  UISETP.GE.AND UP0, UPT, UR4, UR9, UPT ;  /* 0x000000090400728c */ /* 0x000fe4000bf06270 */
[----:B------:R-:W-:Y:S02]  /*2570*/  UIMAD.WIDE.U32 UR16, UR4, UR10, URZ ;  /* 0x0000000a041072a5 */ /* 0x000fe4000f8e00ff */
[----:B------:R-:W-:-:S02]  /*2580*/  UISETP.GE.OR UP0, UPT, UR7, UR12, UP0 ;  /* 0x0000000c0700728c */ /* 0x000fc40008706670 */
        /* <DEDUP_REMOVED lines=19> */
.L_x_40:
[----:B------:R-:W2:Y:S02]  /*26c0*/  LDCU UR4, c[0x0][0xb30] ;  /* 0x00016600ff0477ac */ /* 0x000ea40008000800 */
[----:B--2---:R-:W-:-:S09]  /*26d0*/  UISETP.NE.AND UP0, UPT, UR4, 0x1, UPT ;  /* 0x000000010400788c */ /* 0x004fd2000bf05270 */
[----:B------:R-:W-:Y:S05]  /*26e0*/  BRA.U UP0, `(.L_x_41) ;  /* 0x0000000100447547 */ /* 0x000fea000b800000 */
[----:B------:R-:W2:Y:S01]  /*26f0*/  LDCU.128 UR12, c[0x0][0xb10] ;  /* 0x00016200ff0c77ac */ /* 0x000ea20008000c00 */
[----:B------:R-:W3:Y:S01]  /*2700*/  LDCU UR16, c[0x0][0xb0c] ;  /* 0x00016180ff1077ac */ /* 0x000ee20008000800 */
[----:B------:R-:W4:Y:S01]  /*2710*/  LDCU UR17, c[0x0][0xb20] ;  /* 0x00016400ff1177ac */ /* 0x000f220008000800 */
[----:B--2---:R-:W-:Y:S02]  /*2720*/  UIMAD.WIDE.U32 UR10, UR37, UR12, URZ ;  /* 0x0000000c250a72a5 */ /* 0x004fe4000f8e00ff */
[----:B------:R-:W-:Y:S02]  /*2730*/  UIMAD.WIDE.U32 UR8, UR29, UR15, URZ ;  /* 0x0000000f1d0872a5 */ /* 0x000fe4000f8e00ff */
[----:B---3--:R-:W-:Y:S02]  /*2740*/  UISETP.NE.AND UP2, UPT, UR16, 0x1, UPT ;  /* 0x000000011000788c */ /* 0x008fe4000bf45270 */
[----:B------:R-:W-:Y:S01]  /*2750*/  UISETP.NE.AND UP0, UPT, UR14, 0x1, UPT ;  /* 0x000000010e00788c */ /* 0x000fe2000bf05270 */
[----:B------:R-:W-:-:S02]  /*2760*/  UMOV UR7, UR11 ;  /* 0x0000000b00077c82 */ /* 0x000fc40008000000 */
[----:B------:R-:W-:Y:S01]  /*2770*/  UMOV UR4, UR9 ;  /* 0x0000000900047c82 */ /* 0x000fe20008000000 */
[----:B------:R-:W-:Y:S02]  /*2780*/  USHF.R.U32.HI UR7, URZ, UR13, UR7 ;  /* 0x0000000dff077299 */ /* 0x000fe40008011607 */
[----:B----4-:R-:W-:Y:S02]  /*2790*/  USHF.R.U32.HI UR4, URZ, UR17, UR4 ;  /* 0x00000011ff047299 */ /* 0x010fe40008011604 */
[----:B------:R-:W-:Y:S02]  /*27a0*/  USEL UR7, UR37, UR7, !UP2 ;  /* 0x0000000725077287 */ /* 0x000fe4000d000000 */
[----:B------:R-:W-:-:S04]  /*27b0*/  USEL UR4, UR29, UR4, !UP0 ;  /* 0x000000041d047287 */ /* 0x000fc8000c000000 */
[----:B------:R-:W-:Y:S02]  /*27c0*/  UIADD3 UR8, UPT, UPT, UR7, -UR4, URZ ;  /* 0x8000000407087290 */ /* 0x000fe4000fffe0ff */
[----:B------:R-:W-:Y:S02]  /*27d0*/  UIADD3 UR4, UPT, UPT, -UR7, UR4, URZ ;  /* 0x0000000407047290 */ /* 0x000fe4000fffe1ff */
[----:B------:R-:W-:Y:S02]  /*27e0*/  UIMAD UR29, UR8, UR14, UR29 ;  /* 0x0000000e081d72a4 */ /* 0x000fe4000f8e021d */
[----:B------:R-:W-:-:S12]  /*27f0*/  UIMAD UR37, UR4, UR16, UR37 ;  /* 0x00000010042572a4 */ /* 0x000fd8000f8e0225 */
.L_x_41:
[----:B------:R-:W-:Y:S01]  /*2800*/  VIADD R11, R11, 0x1 ;  /* 0x000000010b0b7836 */ /* 0x000fe20000000000 */
[----:B------:R-:W-:Y:S01]  /*2810*/  PLOP3.LUT P1, PT, PT, PT, PT, 0x80, 0x8 ;  /* 0x000000000008781c */ /* 0x000fe20003f2f070 */
[----:B------:R-:W-:Y:S02]  /*2820*/  UIADD3 UR45, UPT, UPT, UR37, UR60, URZ ;  /* 0x0000003c252d7290 */ /* 0x000fe4000fffe0ff */
[----:B------:R-:W-:Y:S01]  /*2830*/  UIADD3 UR46, UPT, UPT, UR29, UR57, URZ ;  /* 0x000000391d2e7290 */ /* 0x000fe2000fffe0ff */
[----:B------:R-:W-:-:S04]  /*2840*/  ISETP.NE.AND P0, PT, R11, 0x2, PT ;  /* 0x000000020b00780c */ /* 0x000fc80003f05270 */
[----:B-1----:R-:W-:Y:S02]  /*2850*/  SEL R0, RZ, 0x1, P0 ;  /* 0x00000001ff007807 */ /* 0x002fe40000000000 */
[----:B------:R-:W-:Y:S02]  /*2860*/  SEL R11, R11, RZ, P0 ;  /* 0x000000ff0b0b7207 */ /* 0x000fe40000000000 */
[----:B------:R-:W-:Y:S01]  /*2870*/  LOP3.LUT R10, R10, R0, RZ, 0x3c, !PT ;  /* 0x000000000a0a7212 */ /* 0x000fe200078e3cff */
[----:B------:R-:W-:Y:S06]  /*2880*/  BRA.U UP1, `(.L_x_42) ;  /* 0xfffffff1012c7547 */ /* 0x000fec000b83ffff */
[----:B------:R-:W-:Y:S01]  /*2890*/  UIADD3 UR7, UPT, UPT, UR6, 0x28, URZ ;  /* 0x0000002806077890 */ /* 0x000fe2000fffe0ff */
[----:B------:R-:W-:-:S03]  /*28a0*/  SHF.L.U32 R2, R12, 0x1f, RZ ;  /* 0x0000001f0c027819 */ /* 0x000fc600000006ff */
[----:B------:R-:W-:-:S09]  /*28b0*/  ULEA UR4, UR5, UR7, 0x3 ;  /* 0x0000000705047291 */ /* 0x000fd2000f8e18ff */
[----:B------:R-:W1:Y:S02]  /*28c0*/  SYNCS.PHASECHK.TRANS64.TRYWAIT P0, [UR4], R2 ;  /* 0x00000002ff0075a7 */ /* 0x000e640008001104 */
[----:B-1----:R-:W-:Y:S05]  /*28d0*/  @!P0 BRA `(.L_x_43) ;  /* 0x0000004400c08947 */ /* 0x002fea0003800000 */
.L_x_119:
[----:B------:R-:W-:-:S04]  /*28e0*/  UIADD3 UR4, UPT, UPT, UR5, 0x1, URZ ;  /* 0x0000000105047890 */ /* 0x000fc8000fffe0ff */
[----:B------:R-:W-:-:S04]  /*28f0*/  UISETP.NE.AND UP0, UPT, UR4, 0x5, UPT ;  /* 0x000000050400788c */ /* 0x000fc8000bf05270 */
[----:B------:R-:W-:Y:S02]  /*2900*/  USEL UR6, URZ, 0x1, UP0 ;  /* 0x00000001ff067887 */ /* 0x000fe40008000000 */
[----:B------:R-:W-:-:S04]  /*2910*/  USEL UR4, UR4, URZ, UP0 ;  /* 0x000000ff04047287 */ /* 0x000fc80008000000 */
[----:B------:R-:W-:Y:S01]  /*2920*/  ULEA UR5, UR4, UR7, 0x3 ;  /* 0x0000000704057291 */ /* 0x000fe2000f8e18ff */
[----:B-1----:R-:W-:-:S04]  /*2930*/  LOP3.LUT R2, R12, UR6, RZ, 0x3c, !PT ;  /* 0x000000060c027c12 */ /* 0x002fc8000f8e3cff */
[----:B------:R-:W-:-:S04]  /*2940*/  SHF.L.U32 R3, R2, 0x1f, RZ ;  /* 0x0000001f02037819 */ /* 0x000fc800000006ff */
[----:B------:R-:W1:Y:S02]  /*2950*/  SYNCS.PHASECHK.TRANS64.TRYWAIT P0, [UR5], R3 ;  /* 0x00000003ff0075a7 */ /* 0x000e640008001105 */
[----:B-1----:R-:W-:Y:S05]  /*2960*/  @!P0 BRA `(.L_x_44) ;  /* 0x0000004400b48947 */ /* 0x002fea0003800000 */
.L_x_121:
[----:B------:R-:W-:-:S04]  /*2970*/  UIADD3 UR4, UPT, UPT, UR4, 0x1, URZ ;  /* 0x0000000104047890 */ /* 0x000fc8000fffe0ff */
[----:B------:R-:W-:-:S04]  /*2980*/  UISETP.NE.AND UP0, UPT, UR4, 0x5, UPT ;  /* 0x000000050400788c */ /* 0x000fc8000bf05270 */
[----:B------:R-:W-:Y:S02]  /*2990*/  USEL UR6, URZ, 0x1, UP0 ;  /* 0x00000001ff067887 */ /* 0x000fe40008000000 */
[----:B------:R-:W-:-:S04]  /*29a0*/  USEL UR4, UR4, URZ, UP0 ;  /* 0x000000ff04047287 */ /* 0x000fc80008000000 */
[----:B------:R-:W-:Y:S01]  /*29b0*/  ULEA UR5, UR4, UR7, 0x3 ;  /* 0x0000000704057291 */ /* 0x000fe2000f8e18ff */
[----:B------:R-:W-:-:S04]  /*29c0*/  LOP3.LUT R2, R2, UR6, RZ, 0x3c, !PT ;  /* 0x0000000602027c12 */ /* 0x000fc8000f8e3cff */
[----:B-1----:R-:W-:-:S04]  /*29d0*/  SHF.L.U32 R3, R2, 0x1f, RZ ;  /* 0x0000001f02037819 */ /* 0x002fc800000006ff */
[----:B------:R-:W1:Y:S02]  /*29e0*/  SYNCS.PHASECHK.TRANS64.TRYWAIT P0, [UR5], R3 ;  /* 0x00000003ff0075a7 */ /* 0x000e640008001105 */
[----:B-1----:R-:W-:Y:S05]  /*29f0*/  @!P0 BRA `(.L_x_45) ;  /* 0x0000004400a88947 */ /* 0x002fea0003800000 */
.L_x_123:
        /* <DEDUP_REMOVED lines=9> */
.L_x_125:
[----:B------:R-:W-:-:S04]  /*2a90*/  UIADD3 UR4, UPT, UPT, UR4, 0x1, URZ ;  /* 0x0000000104047890 */ /* 0x000fc8000fffe0ff */
[----:B------:R-:W-:-:S04]  /*2aa0*/  UISETP.NE.AND UP0, UPT, UR4, 0x5, UPT ;  /* 0x000000050400788c */ /* 0x000fc8000bf05270 */
[----:B------:R-:W-:Y:S02]  /*2ab0*/  USEL UR5, URZ, 0x1, UP0 ;  /* 0x00000001ff057887 */ /* 0x000fe40008000000 */
[----:B------:R-:W-:-:S04]  /*2ac0*/  USEL UR4, UR4, URZ, UP0 ;  /* 0x000000ff04047287 */ /* 0x000fc80008000000 */
[----:B------:R-:W-:Y:S01]  /*2ad0*/  ULEA UR4, UR4, UR7, 0x3 ;  /* 0x0000000704047291 */ /* 0x000fe2000f8e18ff */
[----:B------:R-:W-:-:S04]  /*2ae0*/  LOP3.LUT R2, R2, UR5, RZ, 0x3c, !PT ;  /* 0x0000000502027c12 */ /* 0x000fc8000f8e3cff */
[----:B------:R-:W-:Y:S01]  /*2af0*/  SHF.L.U32 R2, R2, 0x1f, RZ ;  /* 0x0000001f02027819 */ /* 0x000fe200000006ff */
[----:B-1----:R-:W-:-:S07]  /*2b00*/  IMAD.U32 R0, RZ, RZ, UR4 ;  /* 0x00000004ff007e24 */ /* 0x002fce000f8e00ff */
.L_x_47:
[----:B-1----:R1:W2:Y:S02]  /*2b10*/  SYNCS.PHASECHK.TRANS64.TRYWAIT P0, [R0+URZ], R2 ;  /* 0x00000002000075a7 */ /* 0x0022a400080011ff */
[----:B--2---:R-:W-:Y:S05]  /*2b20*/  @!P0 NANOSLEEP.SYNCS 0x989680 ;  /* 0x009896800000895d */ /* 0x004fea0003900000 */
[----:B------:R-:W2:Y:S02]  /*2b30*/  @!P0 SYNCS.PHASECHK.TRANS64 P0, [R0+URZ], R2 ;  /* 0x00000002000085a7 */ /* 0x000ea400080010ff */
[----:B--2---:R-:W-:Y:S05]  /*2b40*/  @P0 EXIT ;  /* 0x000000000000094d */ /* 0x004fea0003800000 */
[----:B------:R-:W-:Y:S05]  /*2b50*/  BRA `(.L_x_47) ;  /* 0xfffffffc00ec7947 */ /* 0x000fea000383ffff */
.L_x_22:
[----:B------:R-:W-:-:S04]  /*2b60*/  UISETP.NE.AND UP0, UPT, UR55, URZ, UPT ;  /* 0x000000ff3700728c */ /* 0x000fc8000bf05270 */
[----:B------:R-:W-:-:S09]  /*2b70*/  UISETP.NE.OR UP0, UPT, UR18, 0x1, UP0 ;  /* 0x000000011200788c */ /* 0x000fd20008705670 */
[----:B------:R-:W-:Y:S05]  /*2b80*/  BRA.U UP0, `(.L_x_48) ;  /* 0x0000000500487547 */ /* 0x000fea000b800000 */
[----:B------:R-:W-:Y:S01]  /*2b90*/  ISETP.GE.U32.AND P2, PT, R0, 0x4, PT ;  /* 0x000000040000780c */ /* 0x000fe20003f46070 */
[----:B------:R-:W-:Y:S01]  /*2ba0*/  IMAD.MOV.U32 R12, RZ, RZ, 0x1 ;  /* 0x00000001ff0c7424 */ /* 0x000fe200078e00ff */
[----:B------:R-:W-:Y:S02]  /*2bb0*/  CS2R R10, SRZ ;  /* 0x00000000000a7805 */ /* 0x000fe4000001ff00 */
[----:B------:R-:W-:Y:S01]  /*2bc0*/  CS2R R8, SRZ ;  /* 0x0000000000087805 */ /* 0x000fe2000001ff00 */
[----:B------:R-:W-:Y:S01]  /*2bd0*/  UMOV UR6, 0x400 ;  /* 0x0000040000067882 */ /* 0x000fe20000000000 */
[----:B------:R-:W-:Y:S01]  /*2be0*/  UMOV UR5, URZ ;  /* 0x000000ff00057c82 */ /* 0x000fe20008000000 */
[----:B------:R-:W-:-:S12]  /*2bf0*/  ULEA UR6, UR55, UR6, 0x18 ;  /* 0x0000000637067291 */ /* 0x000fd8000f8ec0ff */
.L_x_52:
[----:B------:R-:W-:Y:S02]  /*2c00*/  LEA R2, R8, UR6, 0x3 ;  /* 0x0000000608027c11 */ /* 0x000fe4000f8e18ff */
[----:B------:R-:W-:-:S03]  /*2c10*/  SHF.L.U32 R4, R9, 0x1f, RZ ;  /* 0x0000001f09047819 */ /* 0x000fc600000006ff */
[----:B------:R-:W-:Y:S01]  /*2c20*/  VIADD R5, R2, 0xe0 ;  /* 0x000000e002057836 */ /* 0x000fe20000000000 */
[----:B------:R-:W1:Y:S02]  /*2c30*/  SYNCS.PHASECHK.TRANS64.TRYWAIT P0, [R2+URZ+0xd0], R4 ;  /* 0x0000d004020075a7 */ /* 0x000e6400080011ff */
[----:B-1----:R-:W-:Y:S05]  /*2c40*/  @!P0 BRA `(.L_x_49) ;  /* 0x0000004400448947 */ /* 0x002fea0003800000 */
.L_x_126:
[----:B------:R-:W-:Y:S01]  /*2c50*/  ULEA UR4, UR5, UR6, 0x3 ;  /* 0x0000000605047291 */ /* 0x000fe2000f8e18ff */
[----:B-1----:R-:W-:Y:S01]  /*2c60*/  PRMT R2, RZ, 0x654, R5 ;  /* 0x00000654ff027816 */ /* 0x002fe20000000005 */
[----:B------:R-:W-:Y:S01]  /*2c70*/  @!P2 IMAD.MOV.U32 R4, RZ, RZ, 0x10 ;  /* 0x00000010ff04a424 */ /* 0x000fe200078e00ff */
[----:B------:R-:W-:Y:S01]  /*2c80*/  SHF.L.U32 R5, R12, 0x1f, RZ ;  /* 0x0000001f0c057819 */ /* 0x000fe200000006ff */
[----:B------:R-:W-:Y:S01]  /*2c90*/  UIADD3 UR7, UPT, UPT, UR4, 0x70, URZ ;  /* 0x0000007004077890 */ /* 0x000fe2000fffe0ff */
[----:B------:R1:W-:Y:S05]  /*2ca0*/  SYNCS.ARRIVE.TRANS64.RED.A1T0 RZ, [R2+URZ], RZ ;  /* 0x000000ff02ff79a7 */ /* 0x0003ea00081004ff */
[----:B------:R-:W-:Y:S01]  /*2cb0*/  IMAD.U32 R6, RZ, RZ, UR7 ;  /* 0x00000007ff067e24 */ /* 0x000fe2000f8e00ff */
[----:B------:R-:W2:Y:S04]  /*2cc0*/  SYNCS.PHASECHK.TRANS64.TRYWAIT P0, [UR4+0x80], R5 ;  /* 0x00008005ff0075a7 */ /* 0x000ea80008001104 */
[----:B------:R-:W-:Y:S01]  /*2cd0*/  PRMT R6, R0, 0x654, R6 ;  /* 0x0000065400067816 */ /* 0x000fe20000000006 */
[----:B-12---:R-:W-:Y:S06]  /*2ce0*/  @!P0 BRA `(.L_x_50) ;  /* 0x0000004400308947 */ /* 0x006fec0003800000 */
.L_x_128:
[----:B------:R-:W-:Y:S01]  /*2cf0*/  ULEA UR8, UR5, UR6, 0x4 ;  /* 0x0000000605087291 */ /* 0x000fe2000f8e20ff */
[----:B------:R-:W-:Y:S01]  /*2d00*/  SEL R3, R6, R3, !P2 ;  /* 0x0000000306037207 */ /* 0x000fe20005000000 */
[----:B------:R-:W-:Y:S01]  /*2d10*/  UIADD3 UR9, UPT, UPT, UR4, 0x70, URZ ;  /* 0x0000007004097890 */ /* 0x000fe2000fffe0ff */
[----:B-1----:R-:W-:Y:S01]  /*2d20*/  LEA R2, R11, UR6, 0x3 ;  /* 0x000000060b027c11 */ /* 0x002fe2000f8e18ff */
[----:B------:R-:W-:Y:S01]  /*2d30*/  UIADD3 UR8, UPT, UPT, UR8, 0x100, URZ ;  /* 0x0000010008087890 */ /* 0x000fe2000fffe0ff */
[----:B------:R1:W-:Y:S01]  /*2d40*/  @!P2 SYNCS.ARRIVE.TRANS64.RED RZ, [R3+URZ], R4 ;  /* 0x0000000403ffa9a7 */ /* 0x0003e200080004ff */
[----:B------:R-:W-:Y:S01]  /*2d50*/  UIADD3 UR4, UPT, UPT, UR5, 0x1, URZ ;  /* 0x0000000105047890 */ /* 0x000fe2000fffe0ff */
[----:B------:R-:W-:-:S03]  /*2d60*/  VIADD R8, R8, 0x1 ;  /* 0x0000000108087836 */ /* 0x000fc60000000000 */
[----:B------:R-:W-:Y:S02]  /*2d70*/  UISETP.NE.AND UP0, UPT, UR4, 0x2, UPT ;  /* 0x000000020400788c */ /* 0x000fe4000bf05270 */
[----:B------:R-:W-:Y:S01]  /*2d80*/  ISETP.NE.AND P0, PT, R8, 0x2, PT ;  /* 0x000000020800780c */ /* 0x000fe20003f05270 */
[----:B------:R-:W-:Y:S06]  /*2d90*/  UGETNEXTWORKID.BROADCAST [UR8], [UR9] ;  /* 0x00000000080073ca */ /* 0x000fec0008000100 */
[----:B------:R-:W-:Y:S02]  /*2da0*/  USEL UR7, URZ, 0x1, UP0 ;  /* 0x00000001ff077887 */ /* 0x000fe40008000000 */
[----:B------:R-:W-:-:S04]  /*2db0*/  USEL UR5, UR4, URZ, UP0 ;  /* 0x000000ff04057287 */ /* 0x000fc80008000000 */
[----:B------:R-:W-:Y:S02]  /*2dc0*/  LOP3.LUT R12, R12, UR7, RZ, 0x3c, !PT ;  /* 0x000000070c0c7c12 */ /* 0x000fe4000f8e3cff */
[----:B-1----:R-:W-:-:S04]  /*2dd0*/  SHF.L.U32 R4, R10, 0x1f, RZ ;  /* 0x0000001f0a047819 */ /* 0x002fc800000006ff */
[----:B------:R-:W1:Y:S02]  /*2de0*/  SYNCS.PHASECHK.TRANS64.TRYWAIT P1, [R2+URZ+0x70], R4 ;  /* 0x00007004020075a7 */ /* 0x000e6400080211ff */
[----:B-1----:R-:W-:Y:S05]  /*2df0*/  @!P1 BRA `(.L_x_51) ;  /* 0x0000004400049947 */ /* 0x002fea0003800000 */
.L_x_129:
[C---:B-1----:R-:W-:Y:S01]  /*2e00*/  LEA R4, R11.reuse, UR6, 0x4 ;  /* 0x000000060b047c11 */ /* 0x042fe2000f8e20ff */
[----:B------:R-:W-:Y:S01]  /*2e10*/  VIADD R2, R2, 0x80 ;  /* 0x0000008002027836 */ /* 0x000fe20000000000 */
[----:B------:R-:W-:Y:S01]  /*2e20*/  SEL R8, R8, RZ, P0 ;  /* 0x000000ff08087207 */ /* 0x000fe20000000000 */
[----:B------:R-:W-:-:S03]  /*2e30*/  VIADD R11, R11, 0x1 ;  /* 0x000000010b0b7836 */ /* 0x000fc60000000000 */
[----:B------:R-:W1:Y:S01]  /*2e40*/  LDS.128 R4, [R4+0x100] ;  /* 0x0001000004047984 */ /* 0x000e620000000c00 */
[----:B------:R-:W-:Y:S02]  /*2e50*/  PRMT R2, RZ, 0x654, R2 ;  /* 0x00000654ff027816 */ /* 0x000fe40000000002 */
[C---:B------:R-:W-:Y:S01]  /*2e60*/  ISETP.NE.AND P1, PT, R11.reuse, 0x2, PT ;  /* 0x000000020b00780c */ /* 0x040fe20003f25270 */
[----:B------:R-:W-:Y:S01]  /*2e70*/  @!PT LDS RZ, [RZ] ;  /* 0x00000000fffff984 */ /* 0x000fe20000000800 */
[----:B------:R-:W-:Y:S01]  /*2e80*/  @!PT LDS RZ, [RZ] ;  /* 0x00000000fffff984 */ /* 0x000fe20000000800 */
[----:B------:R-:W-:Y:S01]  /*2e90*/  @!PT LDS RZ, [RZ] ;  /* 0x00000000fffff984 */ /* 0x000fe20000000800 */
[----:B------:R-:W-:Y:S01]  /*2ea0*/  @!PT LDS RZ, [RZ] ;  /* 0x00000000fffff984 */ /* 0x000fe20000000800 */
[----:B------:R2:W-:Y:S06]  /*2eb0*/  MEMBAR.ALL.CTA ;  /* 0x0000000000007992 */ /* 0x0005ec0000008000 */
[----:B--2---:R-:W2:Y:S01]  /*2ec0*/  FENCE.VIEW.ASYNC.S ;  /* 0x00000000000073c6 */ /* 0x004ea20000000000 */
[----:B------:R-:W-:Y:S01]  /*2ed0*/  SEL R11, R11, RZ, P1 ;  /* 0x000000ff0b0b7207 */ /* 0x000fe20000800000 */
[----:B--2---:R2:W-:Y:S01]  /*2ee0*/  SYNCS.ARRIVE.TRANS64.RED.A1T0 RZ, [R2+URZ], RZ ;  /* 0x000000ff02ff79a7 */ /* 0x0045e200081004ff */
[----:B-1----:R-:W-:-:S02]  /*2ef0*/  LOP3.LUT P3, RZ, R6, 0x1, RZ, 0xc0, !PT ;  /* 0x0000000106ff7812 */ /* 0x002fc4000786c0ff */
[----:B------:R-:W-:-:S04]  /*2f00*/  SEL R4, RZ, 0x1, P1 ;  /* 0x00000001ff047807 */ /* 0x000fc80000800000 */
[----:B------:R-:W-:Y:S02]  /*2f10*/  LOP3.LUT R10, R10, R4, RZ, 0x3c, !PT ;  /* 0x000000040a0a7212 */ /* 0x000fe400078e3cff */
[----:B--2---:R-:W-:-:S04]  /*2f20*/  SEL R2, RZ, 0x1, P0 ;  /* 0x00000001ff027807 */ /* 0x004fc80000000000 */
[----:B------:R-:W-:Y:S01]  /*2f30*/  LOP3.LUT R9, R9, R2, RZ, 0x3c, !PT ;  /* 0x0000000209097212 */ /* 0x000fe200078e3cff */
[----:B------:R-:W-:Y:S06]  /*2f40*/  @P3 BRA `(.L_x_52) ;  /* 0xfffffffc002c3947 */ /* 0x000fec000383ffff */
[----:B------:R-:W-:Y:S01]  /*2f50*/  ULEA UR4, UR5, UR6, 0x3 ;  /* 0x0000000605047291 */ /* 0x000fe2000f8e18ff */
[----:B------:R-:W-:-:S08]  /*2f60*/  SHF.L.U32 R2, R12, 0x1f, RZ ;  /* 0x0000001f0c027819 */ /* 0x000fd000000006ff */
[----:B------:R-:W1:Y:S02]  /*2f70*/  SYNCS.PHASECHK.TRANS64 P0, [UR4+0x80], R2 ;  /* 0x00008002ff0075a7 */ /* 0x000e640008001004 */
[----:B-1----:R-:W-:Y:S05]  /*2f80*/  @P0 BRA `(.L_x_53) ;  /* 0x0000000000080947 */ /* 0x002fea0003800000 */
[----:B------:R-:W1:Y:S02]  /*2f90*/  SYNCS.PHASECHK.TRANS64.TRYWAIT P0, [UR4+0x80], R2 ;  /* 0x00008002ff0075a7 */ /* 0x000e640008001104 */
[----:B-1----:R-:W-:Y:S05]  /*2fa0*/  @!P0 BRA `(.L_x_54) ;  /* 0x0000004000ac8947 */ /* 0x002fea0003800000 */
.L_x_53:
[----:B------:R-:W-:-:S04]  /*2fb0*/  UIADD3 UR7, UPT, UPT, UR5, 0x1, URZ ;  /* 0x0000000105077890 */ /* 0x000fc8000fffe0ff */
[----:B------:R-:W-:-:S04]  /*2fc0*/  UISETP.NE.AND UP0, UPT, UR7, 0x2, UPT ;  /* 0x000000020700788c */ /* 0x000fc8000bf05270 */
[----:B------:R-:W-:Y:S02]  /*2fd0*/  USEL UR8, URZ, 0x1, UP0 ;  /* 0x00000001ff087887 */ /* 0x000fe40008000000 */
[----:B------:R-:W-:-:S04]  /*2fe0*/  USEL UR7, UR7, URZ, UP0 ;  /* 0x000000ff07077287 */ /* 0x000fc80008000000 */
[----:B------:R-:W-:Y:S01]  /*2ff0*/  ULEA UR7, UR7, UR6, 0x3 ;  /* 0x0000000607077291 */ /* 0x000fe2000f8e18ff */
[----:B-1----:R-:W-:-:S04]  /*3000*/  LOP3.LUT R2, R12, UR8, RZ, 0x3c, !PT ;  /* 0x000000080c027c12 */ /* 0x002fc8000f8e3cff */
[----:B------:R-:W-:-:S04]  /*3010*/  SHF.L.U32 R0, R2, 0x1f, RZ ;  /* 0x0000001f02007819 */ /* 0x000fc800000006ff */
[----:B------:R-:W1:Y:S02]  /*3020*/  SYNCS.PHASECHK.TRANS64 P0, [UR7+0x80], R0 ;  /* 0x00008000ff0075a7 */ /* 0x000e640008001007 */
[----:B-1----:R-:W-:Y:S05]  /*3030*/  @P0 EXIT ;  /* 0x000000000000094d */ /* 0x002fea0003800000 */
[----:B------:R-:W-:Y:S02]  /*3040*/  SHF.L.U32 R2, R2, 0x1f, RZ ;  /* 0x0000001f02027819 */ /* 0x000fe400000006ff */
[----:B------:R-:W-:-:S07]  /*3050*/  MOV R0, UR7 ;  /* 0x0000000700007c02 */ /* 0x000fce0008000f00 */
.L_x_55:
[----:B-1----:R1:W2:Y:S02]  /*3060*/  SYNCS.PHASECHK.TRANS64.TRYWAIT P0, [R0+URZ+0x80], R2 ;  /* 0x00008002000075a7 */ /* 0x0022a400080011ff */
[----:B--2---:R-:W-:Y:S05]  /*3070*/  @!P0 NANOSLEEP.SYNCS 0x989680 ;  /* 0x009896800000895d */ /* 0x004fea0003900000 */
[----:B------:R-:W2:Y:S02]  /*3080*/  @!P0 SYNCS.PHASECHK.TRANS64 P0, [R0+URZ+0x80], R2 ;  /* 0x00008002000085a7 */ /* 0x000ea400080010ff */
[----:B--2---:R-:W-:Y:S05]  /*3090*/  @P0 EXIT ;  /* 0x000000000000094d */ /* 0x004fea0003800000 */
[----:B------:R-:W-:Y:S05]  /*30a0*/  BRA `(.L_x_55) ;  /* 0xfffffffc00ec7947 */ /* 0x000fea000383ffff */
.L_x_48:
[----:B------:R-:W-:Y:S05]  /*30b0*/  BRA.U UP4, `(.L_x_56) ;  /* 0x0000001104d87547 */ /* 0x000fea000b800000 */
[----:B------:R-:W-:Y:S01]  /*30c0*/  UMOV UR4, 0x40 ;  /* 0x0000004000047882 */ /* 0x000fe20000000000 */
[----:B------:R-:W-:Y:S01]  /*30d0*/  NOP ;  /* 0x0000000000007918 */ /* 0x000fe20000000000 */
[----:B------:R-:W-:Y:S01]  /*30e0*/  ULEA UR5, UR55, UR4, 0x18 ;  /* 0x0000000437057291 */ /* 0x000fe2000f8ec0ff */
[----:B------:R-:W-:Y:S02]  /*30f0*/  UMOV UR6, 0x400 ;  /* 0x0000040000067882 */ /* 0x000fe40000000000 */
[----:B------:R-:W-:-:S06]  /*3100*/  ULEA UR6, UR55, UR6, 0x18 ;  /* 0x0000000637067291 */ /* 0x000fcc000f8ec0ff */
[----:B------:R-:W1:Y:S02]  /*3110*/  LDS.U8 R0, [UR5+0x1c] ;  /* 0x00001c05ff007984 */ /* 0x000e640008000000 */
[----:B-1----:R-:W-:-:S13]  /*3120*/  ISETP.NE.AND P0, PT, R0, RZ, PT ;  /* 0x000000ff0000720c */ /* 0x002fda0003f05270 */
[----:B------:R-:W-:Y:S05]  /*3130*/  @P0 BRA `(.L_x_57) ;  /* 0x0000000400080947 */ /* 0x000fea0003800000 */
[----:B------:R-:W-:Y:S02]  /*3140*/  UISETP.NE.U32.AND UP1, UPT, UR47, 0x1, UPT ;  /* 0x000000012f00788c */ /* 0x000fe4000bf25070 */
[----:B------:R-:W-:-:S07]  /*3150*/  UIADD3 UR7, UPT, UPT, UR5, 0x8, URZ ;  /* 0x0000000805077890 */ /* 0x000fce000fffe0ff */
[----:B------:R-:W-:Y:S05]  /*3160*/  BRA.U !UP1, `(.L_x_58) ;  /* 0x00000001099c7547 */ /* 0x000fea000b800000 */
[----:B------:R-:W-:Y:S01]  /*3170*/  ELECT P0, URZ, PT ;  /* 0x0000000000ff782f */ /* 0x000fe20003800000 */
[----:B------:R-:W-:-:S12]  /*3180*/  BSSY B0, `(.L_x_58) ;  /* 0x0000025000007945 */ /* 0x000fd80003800000 */
[----:B------:R-:W-:Y:S05]  /*3190*/  @!P0 BRA `(.L_x_59) ;  /* 0x00000000008c8947 */ /* 0x000fea0003800000 */
[----:B------:R-:W-:-:S05]  /*31a0*/  UMOV UR4, 0x10 ;  /* 0x0000001000047882 */ /* 0x000fca0000000000 */
[----:B------:R-:W-:Y:S04]  /*31b0*/  DEPBAR.LE SB1, 0x36 ;  /* 0x00009d800000791a */ /* 0x000fe80000000000 */
[----:B------:R-:W1:Y:S02]  /*31c0*/  UTCATOMSWS.2CTA.FIND_AND_SET.ALIGN UP0, UR4, UR4 ;  /* 0x00000004000475e3 */ /* 0x000e640008200800 */
[----:B-1----:R-:W-:Y:S01]  /*31d0*/  MOV R10, UR4 ;  /* 0x00000004000a7c02 */ /* 0x002fe20008000f00 */
[----:B------:R-:W-:Y:S06]  /*31e0*/  BRA.U UP0, `(.L_x_60) ;  /* 0x0000000100187547 */ /* 0x000fec000b800000 */
.L_x_61:
[----:B------:R-:W-:Y:S05]  /*31f0*/  NANOSLEEP 0x64 ;  /* 0x000000640000795d */ /* 0x000fea0003800000 */
[----:B------:R-:W-:-:S05]  /*3200*/  UMOV UR4, 0x10 ;  /* 0x0000001000047882 */ /* 0x000fca0000000000 */
[----:B------:R-:W-:Y:S04]  /*3210*/  DEPBAR.LE SB1, 0x36 ;  /* 0x00009d800000791a */ /* 0x000fe80000000000 */
[----:B------:R-:W1:Y:S02]  /*3220*/  UTCATOMSWS.2CTA.FIND_AND_SET.ALIGN UP0, UR4, UR4 ;  /* 0x00000004000475e3 */ /* 0x000e640008200800 */
[----:B-1----:R-:W-:Y:S01]  /*3230*/  MOV R10, UR4 ;  /* 0x00000004000a7c02 */ /* 0x002fe20008000f00 */
[----:B------:R-:W-:Y:S05]  /*3240*/  BRA.U !UP0, `(.L_x_61) ;  /* 0xfffffffd08e87547 */ /* 0x000fea000b83ffff */
.L_x_60:
[----:B------:R-:W1:Y:S01]  /*3250*/  LDS R6, [UR5+0x10] ;  /* 0x00001005ff067984 */ /* 0x000e620008000800 */
[----:B------:R-:W-:Y:S01]  /*3260*/  IMAD.U32 R0, RZ, RZ, UR6 ;  /* 0x00000006ff007e24 */ /* 0x000fe2000f8e00ff */
[----:B------:R-:W-:-:S03]  /*3270*/  MOV R4, UR48 ;  /* 0x0000003000047c02 */ /* 0x000fc60008000f00 */
[----:B------:R-:W-:Y:S01]  /*3280*/  VIADD R0, R0, 0x120 ;  /* 0x0000012000007836 */ /* 0x000fe20000000000 */
[----:B-1----:R-:W-:-:S04]  /*3290*/  SHF.L.U32 R6, R6, 0x1f, RZ ;  /* 0x0000001f06067819 */ /* 0x002fc800000006ff */
[----:B------:R-:W1:Y:S02]  /*32a0*/  SYNCS.PHASECHK.TRANS64.TRYWAIT P0, [UR5+0x8], R6 ;  /* 0x00000806ff0075a7 */ /* 0x000e640008001105 */
[----:B-1----:R-:W-:Y:S05]  /*32b0*/  @P0 BRA `(.L_x_62) ;  /* 0x0000000000080947 */ /* 0x002fea0003800000 */
[----:B------:R-:W1:Y:S02]  /*32c0*/  SYNCS.PHASECHK.TRANS64.TRYWAIT P0, [UR5+0x8], R6 ;  /* 0x00000806ff0075a7 */ /* 0x000e640008001105 */
[----:B-1----:R-:W-:Y:S05]  /*32d0*/  @!P0 BRA `(.L_x_63) ;  /* 0x0000003c00f88947 */ /* 0x002fea0003800000 */
.L_x_62:
[----:B------:R-:W-:Y:S01]  /*32e0*/  PRMT R4, R4, 0x654, R0 ;  /* 0x0000065404047816 */ /* 0x000fe20000000000 */
[----:B------:R-:W-:Y:S01]  /*32f0*/  HFMA2 R0, -RZ, RZ, 0, 5.9604644775390625e-08 ;  /* 0x00000001ff007431 */ /* 0x000fe200000001ff */
[----:B------:R-:W-:Y:S01]  /*3300*/  UPRMT UR4, UR48, 0x654, UR7 ;  /* 0x0000065430047896 */ /* 0x000fe20008000007 */
[----:B------:R-:W-:Y:S02]  /*3310*/  IMAD.MOV.U32 R8, RZ, RZ, 0xffff ;  /* 0x0000ffffff087424 */ /* 0x000fe400078e00ff */
[----:B-1----:R-:W-:Y:S02]  /*3320*/  IMAD.MOV.U32 R6, RZ, RZ, 0x4 ;  /* 0x00000004ff067424 */ /* 0x002fe400078e00ff */
[----:B------:R-:W-:Y:S01]  /*3330*/  IMAD.SHL.U32 R9, R10, 0x20, RZ ;  /* 0x000000200a097824 */ /* 0x000fe200078e00ff */
[----:B------:R-:W-:Y:S02]  /*3340*/  MOV R5, UR4 ;  /* 0x0000000400057c02 */ /* 0x000fe40008000f00 */
[-C--:B------:R-:W-:Y:S01]  /*3350*/  SHF.L.U32 R8, R8, R10.reuse, RZ ;  /* 0x0000000a08087219 */ /* 0x080fe200000006ff */
[----:B------:R1:W-:Y:S01]  /*3360*/  SYNCS.ARRIVE.TRANS64.RED RZ, [UR4], R6 ;  /* 0x00000006ffff79a7 */ /* 0x0003e20008000404 */
[----:B------:R-:W-:Y:S01]  /*3370*/  SHF.L.U32 R7, R0, R10, RZ ;  /* 0x0000000a00077219 */ /* 0x000fe200000006ff */
[----:B------:R1:W-:Y:S04]  /*3380*/  STS [UR6+0x120], R9 ;  /* 0x00012009ff007988 */ /* 0x0003e80008000806 */
[----:B------:R1:W-:Y:S04]  /*3390*/  STAS [R4.64], R10 ;  /* 0x0000000a04007dbd */ /* 0x0003e8000c0008ff */
[----:B------:R1:W-:Y:S04]  /*33a0*/  ATOMS.OR RZ, [UR5+0x14], R8 ;  /* 0x00001408ffff798c */ /* 0x0003e8000b000005 */
[----:B------:R1:W-:Y:S04]  /*33b0*/  ATOMS.OR RZ, [UR5+0x18], R7 ;  /* 0x00001807ffff798c */ /* 0x0003e8000b000005 */
[----:B------:R1:W-:Y:S02]  /*33c0*/  ATOMS.XOR RZ, [UR5+0x10], R0 ;  /* 0x00001000ffff798c */ /* 0x0003e4000b800005 */
.L_x_59:
[----:B------:R-:W-:Y:S05]  /*33d0*/  BSYNC B0 ;  /* 0x0000000000007941 */ /* 0x000fea0003800000 */
.L_x_58:
[----:B------:R-:W-:Y:S05]  /*33e0*/  BRA.U UP1, `(.L_x_64) ;  /* 0x00000001016c7547 */ /* 0x000fea000b800000 */
[----:B------:R-:W-:-:S03]  /*33f0*/  UMOV UR4, 0xffffffff ;  /* 0xffffffff00047882 */ /* 0x000fc60000000000 */
[----:B------:R-:W-:Y:S05]  /*3400*/  BRA.DIV UR4, `(.L_x_65) ;  /* 0x0000003e04c47947 */ /* 0x000fea000b800000 */
[----:B------:R-:W-:-:S13]  /*3410*/  ELECT P0, URZ, PT ;  /* 0x0000000000ff782f */ /* 0x000fda0003800000 */
.L_x_133:
[----:B------:R-:W-:Y:S05]  /*3420*/  @!P0 BRA `(.L_x_64) ;  /* 0x00000000005c8947 */ /* 0x000fea0003800000 */
[----:B-1----:R-:W1:Y:S02]  /*3430*/  LDS R4, [UR5+0x10] ;  /* 0x00001005ff047984 */ /* 0x002e640008000800 */
[----:B-1----:R-:W-:-:S04]  /*3440*/  SHF.L.U32 R4, R4, 0x1f, RZ ;  /* 0x0000001f04047819 */ /* 0x002fc800000006ff */
[----:B------:R-:W1:Y:S02]  /*3450*/  SYNCS.PHASECHK.TRANS64.TRYWAIT P0, [UR5+0x8], R4 ;  /* 0x00000804ff0075a7 */ /* 0x000e640008001105 */
[----:B-1----:R-:W-:Y:S05]  /*3460*/  @P0 BRA `(.L_x_66) ;  /* 0x0000000000080947 */ /* 0x002fea0003800000 */
[----:B------:R-:W1:Y:S02]  /*3470*/  SYNCS.PHASECHK.TRANS64.TRYWAIT P0, [UR5+0x8], R4 ;  /* 0x00000804ff0075a7 */ /* 0x000e640008001105 */
[----:B-1----:R-:W-:Y:S05]  /*3480*/  @!P0 BRA `(.L_x_67) ;  /* 0x0000003c00c88947 */ /* 0x002fea0003800000 */
.L_x_66:
[----:B------:R-:W2:Y:S01]  /*3490*/  LDS R6, [UR6+0x120] ;  /* 0x00012006ff067984 */ /* 0x000ea20008000800 */
[----:B-1----:R-:W-:Y:S02]  /*34a0*/  HFMA2 R0, -RZ, RZ, 0, 5.9604644775390625e-08 ;  /* 0x00000001ff007431 */ /* 0x002fe400000001ff */
[----:B------:R-:W-:Y:S01]  /*34b0*/  IMAD.MOV.U32 R4, RZ, RZ, 0xffff ;  /* 0x0000ffffff047424 */ /* 0x000fe200078e00ff */
[----:B------:R-:W-:Y:S01]  /*34c0*/  UPRMT UR4, UR48, 0x654, UR7 ;  /* 0x0000065430047896 */ /* 0x000fe20008000007 */
[----:B--2---:R-:W-:-:S03]  /*34d0*/  IMAD.SHL.U32 R5, R6, 0x20, RZ ;  /* 0x0000002006057824 */ /* 0x004fc600078e00ff */
[-C--:B------:R-:W-:Y:S02]  /*34e0*/  SHF.L.U32 R4, R4, R6.reuse, RZ ;  /* 0x0000000604047219 */ /* 0x080fe400000006ff */
[----:B------:R-:W-:Y:S01]  /*34f0*/  SHF.L.U32 R6, R0, R6, RZ ;  /* 0x0000000600067219 */ /* 0x000fe200000006ff */
[----:B------:R2:W-:Y:S04]  /*3500*/  STS [UR6+0x120], R5 ;  /* 0x00012005ff007988 */ /* 0x0005e80008000806 */
[----:B------:R2:W-:Y:S04]  /*3510*/  ATOMS.OR RZ, [UR5+0x14], R4 ;  /* 0x00001404ffff798c */ /* 0x0005e8000b000005 */
[----:B------:R2:W-:Y:S01]  /*3520*/  ATOMS.OR RZ, [UR5+0x18], R6 ;  /* 0x00001806ffff798c */ /* 0x0005e2000b000005 */
[----:B------:R-:W-:Y:S03]  /*3530*/  SYNCS.ARRIVE.TRANS64.RED.A1T0 RZ, [UR4], RZ ;  /* 0x000000ffffff79a7 */ /* 0x000fe60008100404 */
[----:B------:R2:W-:Y:S01]  /*3540*/  ATOMS.XOR RZ, [UR5+0x10], R0 ;  /* 0x00001000ffff798c */ /* 0x0005e2000b800005 */
[----:B------:R-:W-:Y:S05]  /*3550*/  BRA `(.L_x_64) ;  /* 0x0000000000107947 */ /* 0x000fea0003800000 */
.L_x_57:
[----:B------:R-:W-:Y:S02]  /*3560*/  MOV R0, 0xffffffff ;  /* 0xffffffff00007802 */ /* 0x000fe40000000f00 */
[----:B------:R-:W-:-:S03]  /*3570*/  MOV R4, 0x35a0 ;  /* 0x000035a000047802 */ /* 0x000fc60000000f00 */
[----:B------:R1:W-:Y:S04]  /*3580*/  STS [UR6+0x120], R0 ;  /* 0x00012000ff007988 */ /* 0x0003e80008000806 */
[----:B-1---5:R-:W-:Y:S05]  /*3590*/  CALL.REL.NOINC `($__internal_1_$__cuda_sm10x_tcgen05_guardrail_trap_phase_invalid_during_alloc) ;  /* 0x0000004000d07944 */ /* 0x022fea0003c00000 */
.L_x_64:
[----:B------:R-:W-:Y:S05]  /*35a0*/  WARPSYNC.ALL ;  /* 0x0000000000007948 */ /* 0x000fea0003800000 */
[----:B------:R-:W3:Y:S01]  /*35b0*/  S2UR UR4, SR_CgaCtaId ;  /* 0x00000000000479c3 */ /* 0x000ee20000008800 */
[----:B------:R-:W-:Y:S01]  /*35c0*/  UMOV UR26, 0x400 ;  /* 0x00000400001a7882 */ /* 0x000fe20000000000 */
[----:B------:R-:W-:-:S06]  /*35d0*/  NOP ;  /* 0x0000000000007918 */ /* 0x000fcc0000000000 */
[----:B------:R-:W-:Y:S06]  /*35e0*/  BAR.ARV 0x6, 0xa0 ;  /* 0x0182800000007b1d */ /* 0x000fec0000002000 */
[----:B------:R-:W4:Y:S01]  /*35f0*/  LDCU UR6, c[0x0][0x38c] ;  /* 0x00007180ff0677ac */ /* 0x000f220008000800 */
[----:B------:R-:W-:Y:S01]  /*3600*/  LOP3.LUT R3, R3, 0xffff, RZ, 0xc0, !PT ;  /* 0x0000ffff03037812 */ /* 0x000fe200078ec0ff */
[----:B-1----:R-:W-:Y:S01]  /*3610*/  IMAD.MOV.U32 R9, RZ, RZ, 0x1 ;  /* 0x00000001ff097424 */ /* 0x002fe200078e00ff */
[----:B------:R-:W-:Y:S01]  /*3620*/  LOP3.LUT R2, R2, 0xffff, RZ, 0xc0, !PT ;  /* 0x0000ffff02027812 */ /* 0x000fe200078ec0ff */
[----:B------:R-:W-:Y:S01]  /*3630*/  IMAD.MOV.U32 R8, RZ, RZ, RZ ;  /* 0x000000ffff087224 */ /* 0x000fe200078e00ff */
[----:B------:R-:W-:Y:S01]  /*3640*/  R2UR UR28, R3 ;  /* 0x00000000031c72ca */ /* 0x000fe200000e0000 */
[----:B------:R-:W-:Y:S01]  /*3650*/  UMOV UR32, URZ ;  /* 0x000000ff00207c82 */ /* 0x000fe20008000000 */
[----:B------:R-:W-:-:S02]  /*3660*/  R2UR UR42, R2 ;  /* 0x00000000022a72ca */ /* 0x000fc400000e0000 */
[----:B------:R-:W-:Y:S01]  /*3670*/  CS2R R2, SRZ ;  /* 0x0000000000027805 */ /* 0x000fe2000001ff00 */
[----:B------:R-:W-:Y:S01]  /*3680*/  UMOV UR23, URZ ;  /* 0x000000ff00177c82 */ /* 0x000fe20008000000 */
[----:B---3--:R-:W-:Y:S01]  /*3690*/  ULEA UR26, UR4, UR26, 0x18 ;  /* 0x0000001a041a7291 */ /* 0x008fe2000f8ec0ff */
[----:B------:R-:W-:Y:S01]  /*36a0*/  UMOV UR22, URZ ;  /* 0x000000ff00167c82 */ /* 0x000fe20008000000 */
[----:B------:R-:W-:Y:S02]  /*36b0*/  UISETP.NE.AND UP3, UPT, UR47, URZ, UPT ;  /* 0x000000ff2f00728c */ /* 0x000fe4000bf65270 */
[----:B------:R-:W-:Y:S02]  /*36c0*/  UIADD3 UR5, UPT, UPT, UR26, 0x2400, URZ ;  /* 0x000024001a057890 */ /* 0x000fe4000fffe0ff */
[----:B------:R-:W-:-:S03]  /*36d0*/  UIADD3 UR4, UPT, UPT, UR26, 0xc400, URZ ;  /* 0x0000c4001a047890 */ /* 0x000fc6000fffe0ff */
[----:B--2---:R-:W1:Y:S01]  /*36e0*/  LDS R0, [UR26+0x120] ;  /* 0x0001201aff007984 */ /* 0x004e620008000800 */
[----:B----4-:R-:W-:Y:S02]  /*36f0*/  UIADD3 UR6, UPT, UPT, UR6, 0x7f, URZ ;  /* 0x0000007f06067890 */ /* 0x010fe4000fffe0ff */
[----:B------:R-:W-:Y:S02]  /*3700*/  USHF.R.U32.HI UR5, URZ, 0x4, UR5 ;  /* 0x00000004ff057899 */ /* 0x000fe40008011605 */
[----:B------:R-:W-:Y:S02]  /*3710*/  USHF.R.S32.HI UR33, URZ, 0x1f, UR6 ;  /* 0x0000001fff217899 */ /* 0x000fe40008011406 */
[----:B------:R-:W-:Y:S02]  /*3720*/  USHF.R.U32.HI UR4, URZ, 0x4, UR4 ;  /* 0x00000004ff047899 */ /* 0x000fe40008011604 */
[----:B------:R-:W-:Y:S02]  /*3730*/  ULEA.HI UR33, UR33, UR6, URZ, 0x7 ;  /* 0x0000000621217291 */ /* 0x000fe4000f8f38ff */
[----:B------:R-:W-:-:S02]  /*3740*/  ULOP3.LUT UR5, UR5, 0x3fff, URZ, 0xc0, !UPT ;  /* 0x00003fff05057892 */ /* 0x000fc4000f8ec0ff */
[----:B------:R-:W-:Y:S02]  /*3750*/  USHF.R.S32.HI UR33, URZ, 0x7, UR33 ;  /* 0x00000007ff217899 */ /* 0x000fe40008011421 */
[----:B------:R-:W-:Y:S02]  /*3760*/  ULOP3.LUT UR30, UR4, 0x3fff, URZ, 0xc0, !UPT ;  /* 0x00003fff041e7892 */ /* 0x000fe4000f8ec0ff */
[----:B------:R-:W-:Y:S01]  /*3770*/  UISETP.LT.AND UP0, UPT, UR33, 0x1, UPT ;  /* 0x000000012100788c */ /* 0x000fe2000bf01270 */
[----:B------:R-:W-:Y:S01]  /*3780*/  UMOV UR40, 0x0 ;  /* 0x0000000000287882 */ /* 0x000fe20000000000 */
[----:B------:R-:W-:Y:S01]  /*3790*/  UMOV UR41, 0x81004a0 ;  /* 0x081004a000297882 */ /* 0x000fe20000000000 */
[----:B------:R-:W-:Y:S02]  /*37a0*/  ULOP3.LUT UR29, UR5, 0x10000, URZ, 0xfc, !UPT ;  /* 0x00010000051d7892 */ /* 0x000fe4000f8efcff */
[----:B------:R-:W-:Y:S02]  /*37b0*/  ULOP3.LUT UR30, UR30, 0x10000, URZ, 0xfc, !UPT ;  /* 0x000100001e1e7892 */ /* 0x000fe4000f8efcff */
[----:B------:R-:W-:Y:S01]  /*37c0*/  USEL UR43, UR33, 0x1, !UP0 ;  /* 0x00000001212b7887 */ /* 0x000fe2000c000000 */
[----:B------:R-:W-:Y:S01]  /*37d0*/  UMOV UR38, 0x0 ;  /* 0x0000000000267882 */ /* 0x000fe20000000000 */
[----:B------:R-:W-:Y:S01]  /*37e0*/  UMOV UR39, 0x81004a0 ;  /* 0x081004a000277882 */ /* 0x000fe20000000000 */
[----:B------:R-:W-:Y:S01]  /*37f0*/  UMOV UR36, 0x0 ;  /* 0x0000000000247882 */ /* 0x000fe20000000000 */
[----:B------:R-:W-:Y:S01]  /*3800*/  UMOV UR37, 0x81004a0 ;  /* 0x081004a000257882 */ /* 0x000fe20000000000 */
[----:B------:R-:W-:Y:S01]  /*3810*/  UMOV UR34, 0x0 ;  /* 0x0000000000227882 */ /* 0x000fe20000000000 */
[----:B------:R-:W-:Y:S01]  /*3820*/  UMOV UR35, 0x81004a0 ;  /* 0x081004a000237882 */ /* 0x000fe20000000000 */
[----:B-1----:R-:W-:-:S15]  /*3830*/  R2UR UR44, R0 ;  /* 0x00000000002c72ca */ /* 0x002fde00000e0000 */
.L_x_75:
[C---:B------:R-:W-:Y:S02]  /*3840*/  LEA R0, R8.reuse, UR26, 0x3 ;  /* 0x0000001a08007c11 */ /* 0x040fe4000f8e18ff */
[----:B------:R-:W-:Y:S02]  /*3850*/  SHF.L.U32 R4, R3, 0x1f, RZ ;  /* 0x0000001f03047819 */ /* 0x000fe400000006ff */
[----:B------:R-:W-:Y:S02]  /*3860*/  LEA R5, R8, UR26, 0x4 ;  /* 0x0000001a08057c11 */ /* 0x000fe4000f8e20ff */
[----:B------:R-:W1:Y:S02]  /*3870*/  SYNCS.PHASECHK.TRANS64.TRYWAIT P0, [R0+URZ+0x70], R4 ;  /* 0x00007004000075a7 */ /* 0x000e6400080011ff */
[----:B-1-3--:R-:W-:Y:S05]  /*3880*/  @!P0 BRA `(.L_x_68) ;  /* 0x0000003800e08947 */ /* 0x00afea0003800000 */
.L_x_134:
[----:B-1----:R-:W1:Y:S01]  /*3890*/  LDS.128 R4, [R5+0x100] ;  /* 0x0001000005047984 */ /* 0x002e620000000c00 */
[----:B------:R-:W-:Y:S02]  /*38a0*/  VIADD R0, R0, 0x80 ;  /* 0x0000008000007836 */ /* 0x000fe40000000000 */
[----:B------:R-:W-:Y:S01]  /*38b0*/  VIADD R8, R8, 0x1 ;  /* 0x0000000108087836 */ /* 0x000fe20000000000 */
[----:B------:R-:W-:Y:S01]  /*38c0*/  @!PT LDS RZ, [RZ] ;  /* 0x00000000fffff984 */ /* 0x000fe20000000800 */
[----:B------:R-:W-:Y:S01]  /*38d0*/  @!PT LDS RZ, [RZ] ;  /* 0x00000000fffff984 */ /* 0x000fe20000000800 */
[----:B------:R-:W-:Y:S01]  /*38e0*/  @!PT LDS RZ, [RZ] ;  /* 0x00000000fffff984 */ /* 0x000fe20000000800 */
[----:B------:R-:W-:Y:S01]  /*38f0*/  @!PT LDS RZ, [RZ] ;  /* 0x00000000fffff984 */ /* 0x000fe20000000800 */
[----:B------:R2:W-:Y:S06]  /*3900*/  MEMBAR.ALL.CTA ;  /* 0x0000000000007992 */ /* 0x0005ec0000008000 */
[----:B--2---:R-:W2:Y:S01]  /*3910*/  FENCE.VIEW.ASYNC.S ;  /* 0x00000000000073c6 */ /* 0x004ea20000000000 */
[----:B------:R-:W-:-:S04]  /*3920*/  PRMT R0, RZ, 0x654, R0 ;  /* 0x00000654ff007816 */ /* 0x000fc80000000000 */
[----:B--2---:R2:W-:Y:S01]  /*3930*/  SYNCS.ARRIVE.TRANS64.RED.A1T0 RZ, [R0+URZ], RZ ;  /* 0x000000ff00ff79a7 */ /* 0x0045e200081004ff */
[----:B-1----:R-:W-:Y:S01]  /*3940*/  LOP3.LUT P1, RZ, R6, 0x1, RZ, 0xc0, !PT ;  /* 0x0000000106ff7812 */ /* 0x002fe2000782c0ff */
[----:B--2---:R-:W-:-:S12]  /*3950*/  BRA.U UP3, `(.L_x_69) ;  /* 0x0000000503087547 */ /* 0x004fd8000b800000 */
[----:B------:R-:W1:Y:S01]  /*3960*/  LDCU UR4, c[0x0][0x38c] ;  /* 0x00007180ff0477ac */ /* 0x000e620008000800 */
[----:B------:R-:W-:Y:S02]  /*3970*/  PLOP3.LUT P2, PT, PT, PT, PT, 0x80, 0x8 ;  /* 0x000000000008781c */ /* 0x000fe40003f4f070 */
[----:B------:R-:W-:Y:S01]  /*3980*/  SHF.L.U32 R4, R9, 0x1f, RZ ;  /* 0x0000001f09047819 */ /* 0x000fe200000006ff */
[----:B------:R-:W-:Y:S02]  /*3990*/  ULEA UR31, UR32, UR26, 0x3 ;  /* 0x0000001a201f7291 */ /* 0x000fe4000f8e18ff */
[----:B------:R-:W-:Y:S02]  /*39a0*/  ULEA UR11, UR32, UR44, 0x5 ;  /* 0x0000002c200b7291 */ /* 0x000fe4000f8e28ff */
[----:B-1----:R-:W-:-:S06]  /*39b0*/  UISETP.GE.AND UP0, UPT, UR4, 0x1, UPT ;  /* 0x000000010400788c */ /* 0x002fcc000bf06270 */
[----:B------:R-:W-:-:S05]  /*39c0*/  PLOP3.LUT P0, PT, PT, PT, UP0, 0x80, 0x8 ;  /* 0x000000000008781c */ /* 0x000fca0003f0f008 */
[----:B------:R-:W-:-:S08]  /*39d0*/  @UP0 ULEA UR4, UR23, UR26, 0x3 ;  /* 0x0000001a17040291 */ /* 0x000fd0000f8e18ff */
[----:B------:R-:W-:-:S04]  /*39e0*/  @P0 SHF.L.U32 R0, R2, 0x1f, RZ ;  /* 0x0000001f02000819 */ /* 0x000fc800000006ff */
[----:B------:R1:W2:Y:S01]  /*39f0*/  @P0 SYNCS.PHASECHK.TRANS64.TRYWAIT P2, [UR4], R0 ;  /* 0x00000000ff0005a7 */ /* 0x0002a20008041104 */
[----:B------:R-:W3:Y:S02]  /*3a00*/  SYNCS.PHASECHK.TRANS64.TRYWAIT P0, [UR31+0xb0], R4 ;  /* 0x0000b004ff0075a7 */ /* 0x000ee4000800111f */
[----:B-123--:R-:W-:Y:S05]  /*3a10*/  @!P0 BRA `(.L_x_70) ;  /* 0x0000003800908947 */ /* 0x00efea0003800000 */
.L_x_136:
[----:B------:R-:W-:Y:S01]  /*3a20*/  UMOV UR27, UR22 ;  /* 0x00000016001b7c82 */ /* 0x000fe20008000000 */
[----:B------:R-:W-:Y:S05]  /*3a30*/  BRA.U !UP0, `(.L_x_71) ;  /* 0x0000000108c07547 */ /* 0x000fea000b800000 */
[----:B------:R-:W-:Y:S02]  /*3a40*/  UIADD3 UR27, UPT, UPT, UR43, UR22, URZ ;  /* 0x000000162b1b7290 */ /* 0x000fe4000fffe0ff */
[----:B------:R-:W-:Y:S01]  /*3a50*/  UPLOP3.LUT UP2, UPT, UPT, UPT, UPT, 0x40, 0x4 ;  /* 0x000000000004789c */ /* 0x000fe20003f4e870 */
[----:B------:R-:W-:Y:S01]  /*3a60*/  UMOV UR24, UR33 ;  /* 0x0000002100187c82 */ /* 0x000fe20008000000 */
[----:B------:R-:W-:-:S09]  /*3a70*/  UMOV UR10, UR23 ;  /* 0x00000017000a7c82 */ /* 0x000fd20008000000 */
.L_x_74:
[----:B--2---:R-:W-:Y:S01]  /*3a80*/  ULEA UR5, UR10, UR26, 0x3 ;  /* 0x0000001a0a057291 */ /* 0x004fe2000f8e18ff */
[----:B---3--:R-:W-:Y:S11]  /*3a90*/  @P2 BRA `(.L_x_72) ;  /* 0x00000000000c2947 */ /* 0x008ff60003800000 */
[----:B-1----:R-:W-:Y:S04]  /*3aa0*/  SHF.L.U32 R4, R2, 0x1f, RZ ;  /* 0x0000001f02047819 */ /* 0x002fe800000006ff */
[----:B------:R-:W1:Y:S02]  /*3ab0*/  SYNCS.PHASECHK.TRANS64.TRYWAIT P0, [UR5], R4 ;  /* 0x00000004ff0075a7 */ /* 0x000e640008001105 */
[----:B-1----:R-:W-:Y:S05]  /*3ac0*/  @!P0 BRA `(.L_x_73) ;  /* 0x00000038007c8947 */ /* 0x002fea0003800000 */
.L_x_72:
[----:B------:R-:W-:Y:S01]  /*3ad0*/  UISETP.NE.AND UP0, UPT, UR24, 0x1, UPT ;  /* 0x000000011800788c */ /* 0x000fe2000bf05270 */
[----:B------:R-:W-:Y:S01]  /*3ae0*/  PLOP3.LUT P2, PT, PT, PT, PT, 0x80, 0x8 ;  /* 0x000000000008781c */ /* 0x000fe20003f4f070 */
[----:B------:R-:W-:Y:S02]  /*3af0*/  UIADD3 UR4, UPT, UPT, UR10, 0x1, URZ ;  /* 0x000000010a047890 */ /* 0x000fe4000fffe0ff */
[----:B------:R-:W-:Y:S02]  /*3b00*/  UIADD3 UR25, UPT, UPT, UR5, 0x28, URZ ;  /* 0x0000002805197890 */ /* 0x000fe4000fffe0ff */
[----:B------:R-:W-:Y:S01]  /*3b10*/  UISETP.NE.AND UP1, UPT, UR4, 0x5, UPT ;  /* 0x000000050400788c */ /* 0x000fe2000bf25270 */
[----:B------:R-:W-:Y:S01]  /*3b20*/  PLOP3.LUT P0, PT, PT, PT, UP0, 0x80, 0x8 ;  /* 0x000000000008781c */ /* 0x000fe20003f0f008 */
[----:B------:R-:W-:Y:S02]  /*3b30*/  UIADD3 UR22, UPT, UPT, UR22, 0x1, URZ ;  /* 0x0000000116167890 */ /* 0x000fe4000fffe0ff */
[----:B------:R-:W-:Y:S02]  /*3b40*/  USEL UR6, URZ, 0x1, UP1 ;  /* 0x00000001ff067887 */ /* 0x000fe40008800000 */
[----:B------:R-:W-:Y:S02]  /*3b50*/  USEL UR23, UR4, URZ, UP1 ;  /* 0x000000ff04177287 */ /* 0x000fe40008800000 */
[----:B------:R-:W-:Y:S02]  /*3b60*/  UIADD3 UR24, UPT, UPT, UR24, -0x1, URZ ;  /* 0xffffffff18187890 */ /* 0x000fe4000fffe0ff */
[----:B------:R-:W-:Y:S01]  /*3b70*/  @UP0 ULEA UR4, UR23, UR26, 0x3 ;  /* 0x0000001a17040291 */ /* 0x000fe2000f8e18ff */
[----:B------:R-:W-:Y:S01]  /*3b80*/  LOP3.LUT R2, R2, UR6, RZ, 0x3c, !PT ;  /* 0x0000000602027c12 */ /* 0x000fe2000f8e3cff */
[----:B------:R-:W-:Y:S02]  /*3b90*/  ULEA UR6, UR10, UR30, 0x8 ;  /* 0x0000001e0a067291 */ /* 0x000fe4000f8e40ff */
[----:B------:R-:W-:Y:S01]  /*3ba0*/  UISETP.NE.AND UP0, UPT, UR22, UR27, UPT ;  /* 0x0000001b1600728c */ /* 0x000fe2000bf05270 */
[----:B-1----:R-:W-:Y:S01]  /*3bb0*/  @P0 SHF.L.U32 R0, R2, 0x1f, RZ ;  /* 0x0000001f02000819 */ /* 0x002fe200000006ff */
[----:B------:R-:W-:Y:S02]  /*3bc0*/  UIADD3 UR20, UPT, UPT, UR6, 0x2, URZ ;  /* 0x0000000206147890 */ /* 0x000fe4000fffe0ff */
[----:B------:R-:W-:Y:S01]  /*3bd0*/  UIADD3 UR16, UPT, UPT, UR6, 0x4, URZ ;  /* 0x0000000406107890 */ /* 0x000fe2000fffe0ff */
[----:B------:R2:W3:Y:S01]  /*3be0*/  @P0 SYNCS.PHASECHK.TRANS64.TRYWAIT P2, [UR4], R0 ;  /* 0x00000000ff0005a7 */ /* 0x0004e20008041104 */
[----:B------:R-:W-:Y:S02]  /*3bf0*/  ULEA UR4, UR10, UR29, 0x9 ;  /* 0x0000001d0a047291 */ /* 0x000fe4000f8e48ff */
[----:B------:R-:W-:Y:S02]  /*3c00*/  UIADD3 UR12, UPT, UPT, UR6, 0x6, URZ ;  /* 0x00000006060c7890 */ /* 0x000fe4000fffe0ff */
[----:B------:R-:W-:Y:S02]  /*3c10*/  UIADD3 UR18, UPT, UPT, UR4, 0x2, URZ ;  /* 0x0000000204127890 */ /* 0x000fe4000fffe0ff */
[----:B------:R-:W-:Y:S02]  /*3c20*/  UIADD3 UR14, UPT, UPT, UR4, 0x4, URZ ;  /* 0x00000004040e7890 */ /* 0x000fe4000fffe0ff */
[----:B------:R-:W-:Y:S01]  /*3c30*/  UIADD3 UR8, UPT, UPT, UR4, 0x6, URZ ;  /* 0x0000000604087890 */ /* 0x000fe2000fffe0ff */
[----:B------:R-:W-:Y:S01]  /*3c40*/  UMOV UR7, 0x40004040 ;  /* 0x4000404000077882 */ /* 0x000fe20000000000 */
[----:B------:R-:W-:Y:S01]  /*3c50*/  UMOV UR5, 0x40004040 ;  /* 0x4000404000057882 */ /* 0x000fe20000000000 */
[----:B------:R-:W-:Y:S01]  /*3c60*/  UMOV UR21, 0x40004040 ;  /* 0x4000404000157882 */ /* 0x000fe20000000000 */
[----:B------:R2:W-:Y:S01]  /*3c70*/  UTCIMMA.2CTA gdesc[UR4], gdesc[UR6], tmem[UR11], tmem[UR40], idesc[UR41], UP2 ;  /* 0x00ff2806040075ea */ /* 0x0005e2000920010b */
[----:B------:R-:W-:Y:S01]  /*3c80*/  UPLOP3.LUT UP2, UPT, UPT, UPT, UPT, 0x80, 0x8 ;  /* 0x000000000008789c */ /* 0x000fe20003f4f070 */
[----:B------:R-:W-:Y:S01]  /*3c90*/  UMOV UR19, 0x40004040 ;  /* 0x4000404000137882 */ /* 0x000fe20000000000 */
[----:B------:R-:W-:Y:S01]  /*3ca0*/  UMOV UR17, 0x40004040 ;  /* 0x4000404000117882 */ /* 0x000fe20000000000 */
[----:B------:R2:W-:Y:S01]  /*3cb0*/  UTCIMMA.2CTA gdesc[UR18], gdesc[UR20], tmem[UR11], tmem[UR38], idesc[UR39], UPT ;  /* 0x00ff2614120075ea */ /* 0x0005e2000ba0010b */
[----:B------:R-:W-:Y:S01]  /*3cc0*/  UMOV UR15, 0x40004040 ;  /* 0x40004040000f7882 */ /* 0x000fe20000000000 */
[----:B------:R-:W-:Y:S01]  /*3cd0*/  UMOV UR13, 0x40004040 ;  /* 0x40004040000d7882 */ /* 0x000fe20000000000 */
[----:B------:R-:W-:Y:S01]  /*3ce0*/  UMOV UR9, 0x40004040 ;  /* 0x4000404000097882 */ /* 0x000fe20000000000 */
[----:B------:R2:W-:Y:S01]  /*3cf0*/  UTCIMMA.2CTA gdesc[UR14], gdesc[UR16], tmem[UR11], tmem[UR36], idesc[UR37], UPT ;  /* 0x00ff24100e0075ea */ /* 0x0005e2000ba0010b */
[----:B------:R2:W-:Y:S01]  /*3d00*/  UTCIMMA.2CTA gdesc[UR8], gdesc[UR12], tmem[UR11], tmem[UR34], idesc[UR35], UPT ;  /* 0x00ff220c080075ea */ /* 0x0005e2000ba0010b */
[----:B------:R2:W-:Y:S01]  /*3d10*/  UTCBAR.2CTA.MULTICAST [UR25], URZ, UR28 ;  /* 0x000000ff190073e9 */ /* 0x0005e2000820081c */
[----:B------:R-:W-:Y:S01]  /*3d20*/  UMOV UR10, UR23 ;  /* 0x00000017000a7c82 */ /* 0x000fe20008000000 */
[----:B------:R-:W-:Y:S05]  /*3d30*/  BRA.U UP0, `(.L_x_74) ;  /* 0xfffffffd00507547 */ /* 0x000fea000b83ffff */
.L_x_71:
[----:B--2---:R-:W-:Y:S01]  /*3d40*/  UIADD3 UR4, UPT, UPT, UR31, 0x90, URZ ;  /* 0x000000901f047890 */ /* 0x004fe2000fffe0ff */
[----:B------:R-:W-:-:S08]  /*3d50*/  UMOV UR22, UR27 ;  /* 0x0000001b00167c82 */ /* 0x000fd00008000000 */
[----:B------:R2:W-:Y:S01]  /*3d60*/  UTCBAR.2CTA.MULTICAST [UR4], URZ, UR42 ;  /* 0x000000ff040073e9 */ /* 0x0005e2000820082a */
[----:B------:R-:W-:Y:S02]  /*3d70*/  NOP ;  /* 0x0000000000007918 */ /* 0x000fe40000000000 */
.L_x_69:
[----:B--2---:R-:W-:Y:S01]  /*3d80*/  UIADD3 UR4, UPT, UPT, UR32, 0x1, URZ ;  /* 0x0000000120047890 */ /* 0x004fe2000fffe0ff */
[----:B------:R-:W-:-:S03]  /*3d90*/  ISETP.NE.AND P0, PT, R8, 0x2, PT ;  /* 0x000000020800780c */ /* 0x000fc60003f05270 */
[----:B------:R-:W-:Y:S01]  /*3da0*/  UISETP.NE.AND UP0, UPT, UR4, 0x4, UPT ;  /* 0x000000040400788c */ /* 0x000fe2000bf05270 */
[----:B-1----:R-:W-:Y:S02]  /*3db0*/  SEL R0, RZ, 0x1, P0 ;  /* 0x00000001ff007807 */ /* 0x002fe40000000000 */
[----:B------:R-:W-:Y:S01]  /*3dc0*/  SEL R8, R8, RZ, P0 ;  /* 0x000000ff08087207 */ /* 0x000fe20000000000 */
[----:B------:R-:W-:Y:S01]  /*3dd0*/  USEL UR5, URZ, 0x1, UP0 ;  /* 0x00000001ff057887 */ /* 0x000fe20008000000 */
[----:B------:R-:W-:Y:S01]  /*3de0*/  LOP3.LUT R3, R3, R0, RZ, 0x3c, !PT ;  /* 0x0000000003037212 */ /* 0x000fe200078e3cff */
[----:B------:R-:W-:-:S04]  /*3df0*/  USEL UR32, UR4, URZ, UP0 ;  /* 0x000000ff04207287 */ /* 0x000fc80008000000 */
[----:B------:R-:W-:Y:S01]  /*3e00*/  LOP3.LUT R9, R9, UR5, RZ, 0x3c, !PT ;  /* 0x0000000509097c12 */ /* 0x000fe2000f8e3cff */
[----:B------:R-:W-:Y:S07]  /*3e10*/  @P1 BRA `(.L_x_75) ;  /* 0xfffffff800881947 */ /* 0x000fee000383ffff */
[----:B------:R-:W1:Y:S01]  /*3e20*/  S2UR UR8, SR_CgaCtaId ;  /* 0x00000000000879c3 */ /* 0x000e620000008800 */
[----:B------:R-:W-:Y:S01]  /*3e30*/  ELECT P0, URZ, PT ;  /* 0x0000000000ff782f */ /* 0x000fe20003800000 */
[----:B------:R-:W-:Y:S01]  /*3e40*/  HFMA2 R0, -RZ, RZ, 0, 5.9604644775390625e-08 ;  /* 0x00000001ff007431 */ /* 0x000fe200000001ff */
[----:B------:R-:W-:-:S05]  /*3e50*/  UMOV UR4, 0x40 ;  /* 0x0000004000047882 */ /* 0x000fca0000000000 */
[----:B------:R-:W-:Y:S01]  /*3e60*/  UVIRTCOUNT.DEALLOC.SMPOOL 0x80 ;  /* 0x000000800000784c */ /* 0x000fe20000000000 */
[----:B------:R-:W-:Y:S02]  /*3e70*/  UISETP.NE.AND UP1, UPT, UR47, URZ, UPT ;  /* 0x000000ff2f00728c */ /* 0x000fe4000bf25270 */
[----:B-1----:R-:W-:-:S09]  /*3e80*/  ULEA UR8, UR8, UR4, 0x18 ;  /* 0x0000000408087291 */ /* 0x002fd2000f8ec0ff */
[----:B------:R1:W-:Y:S01]  /*3e90*/  @P0 STS.U8 [UR8+0x1c], R0 ;  /* 0x00001c00ff000988 */ /* 0x0003e20008000008 */
[----:B------:R-:W-:Y:S05]  /*3ea0*/  BRA.U UP1, `(.L_x_76) ;  /* 0x0000000101a07547 */ /* 0x000fea000b800000 */
[----:B------:R-:W-:Y:S01]  /*3eb0*/  UIADD3 UR7, UPT, UPT, UR26, 0xb0, URZ ;  /* 0x000000b01a077890 */ /* 0x000fe2000fffe0ff */
[----:B------:R-:W-:-:S03]  /*3ec0*/  SHF.L.U32 R2, R9, 0x1f, RZ ;  /* 0x0000001f09027819 */ /* 0x000fc600000006ff */
[----:B------:R-:W-:-:S09]  /*3ed0*/  ULEA UR4, UR32, UR7, 0x3 ;  /* 0x0000000720047291 */ /* 0x000fd2000f8e18ff */
[----:B------:R-:W2:Y:S02]  /*3ee0*/  SYNCS.PHASECHK.TRANS64.TRYWAIT P0, [UR4], R2 ;  /* 0x00000002ff0075a7 */ /* 0x000ea40008001104 */
[----:B--2---:R-:W-:Y:S05]  /*3ef0*/  @!P0 BRA `(.L_x_77) ;  /* 0x0000003400888947 */ /* 0x004fea0003800000 */
.L_x_139:
        /* <DEDUP_REMOVED lines=9> */
.L_x_141:
        /* <DEDUP_REMOVED lines=9> */
.L_x_143:
[----:B------:R-:W-:-:S04]  /*4020*/  UIADD3 UR4, UPT, UPT, UR4, 0x1, URZ ;  /* 0x0000000104047890 */ /* 0x000fc8000fffe0ff */
[----:B------:R-:W-:-:S04]  /*4030*/  UISETP.NE.AND UP0, UPT, UR4, 0x4, UPT ;  /* 0x000000040400788c */ /* 0x000fc8000bf05270 */
[----:B------:R-:W-:Y:S02]  /*4040*/  USEL UR5, URZ, 0x1, UP0 ;  /* 0x00000001ff057887 */ /* 0x000fe40008000000 */
[----:B------:R-:W-:-:S04]  /*4050*/  USEL UR4, UR4, URZ, UP0 ;  /* 0x000000ff04047287 */ /* 0x000fc80008000000 */
[----:B------:R-:W-:Y:S01]  /*4060*/  ULEA UR4, UR4, UR7, 0x3 ;  /* 0x0000000704047291 */ /* 0x000fe2000f8e18ff */
[----:B------:R-:W-:-:S04]  /*4070*/  LOP3.LUT R2, R2, UR5, RZ, 0x3c, !PT ;  /* 0x0000000502027c12 */ /* 0x000fc8000f8e3cff */
[----:B------:R-:W-:Y:S01]  /*4080*/  SHF.L.U32 R2, R2, 0x1f, RZ ;  /* 0x0000001f02027819 */ /* 0x000fe200000006ff */
[----:B-1----:R-:W-:-:S04]  /*4090*/  IMAD.U32 R0, RZ, RZ, UR4 ;  /* 0x00000004ff007e24 */ /* 0x002fc8000f8e00ff */
[----:B------:R1:W2:Y:S03]  /*40a0*/  SYNCS.PHASECHK.TRANS64.TRYWAIT P0, [R0+URZ], R2 ;  /* 0x00000002000075a7 */ /* 0x0002a600080011ff */
[----:B--2---:R-:W-:Y:S05]  /*40b0*/  @!P0 NANOSLEEP.SYNCS 0x989680 ;  /* 0x009896800000895d */ /* 0x004fea0003900000 */
[----:B------:R-:W2:Y:S02]  /*40c0*/  @!P0 SYNCS.PHASECHK.TRANS64 P0, [R0+URZ], R2 ;  /* 0x00000002000085a7 */ /* 0x000ea400080010ff */
[----:B--2---:R-:W-:Y:S05]  /*40d0*/  @P0 BRA `(.L_x_80) ;  /* 0x0000000000200947 */ /* 0x004fea0003800000 */
.L_x_81:
[----:B--2---:R2:W4:Y:S02]  /*40e0*/  SYNCS.PHASECHK.TRANS64.TRYWAIT P0, [R0+URZ], R2 ;  /* 0x00000002000075a7 */ /* 0x00452400080011ff */
[----:B----4-:R-:W-:Y:S05]  /*40f0*/  @!P0 NANOSLEEP.SYNCS 0x989680 ;  /* 0x009896800000895d */ /* 0x010fea0003900000 */
[----:B------:R-:W4:Y:S02]  /*4100*/  @!P0 SYNCS.PHASECHK.TRANS64 P0, [R0+URZ], R2 ;  /* 0x00000002000085a7 */ /* 0x000f2400080010ff */
[----:B----4-:R-:W-:Y:S05]  /*4110*/  @!P0 BRA `(.L_x_81) ;  /* 0xfffffffc00f08947 */ /* 0x010fea000383ffff */
[----:B------:R-:W-:Y:S05]  /*4120*/  BRA `(.L_x_80) ;  /* 0x00000000000c7947 */ /* 0x000fea0003800000 */
.L_x_76:
[----:B------:R-:W-:-:S04]  /*4130*/  UIADD3 UR4, UPT, UPT, UR26, 0xf0, URZ ;  /* 0x000000f01a047890 */ /* 0x000fc8000fffe0ff */
[----:B------:R-:W-:-:S09]  /*4140*/  UPRMT UR4, UR48, 0x654, UR4 ;  /* 0x0000065430047896 */ /* 0x000fd20008000004 */
[----:B------:R-:W-:Y:S03]  /*4150*/  SYNCS.ARRIVE.TRANS64.RED.A1T0 RZ, [UR4], RZ ;  /* 0x000000ffffff79a7 */ /* 0x000fe60008100404 */
.L_x_80:
[----:B-12---:R-:W-:Y:S01]  /*4160*/  SHF.L.U32 R2, RZ, 0x1f, RZ ;  /* 0x0000001fff027819 */ /* 0x006fe200000006ff */
[----:B------:R-:W-:Y:S01]  /*4170*/  UIADD3 UR4, UPT, UPT, UR26, 0xf0, URZ ;  /* 0x000000f01a047890 */ /* 0x000fe2000fffe0ff */
[----:B------:R-:W-:Y:S02]  /*4180*/  PLOP3.LUT P0, PT, PT, PT, UP1, 0x80, 0x8 ;  /* 0x000000000008781c */ /* 0x000fe40003f0f018 */
[----:B------:R-:W1:Y:S02]  /*4190*/  SYNCS.PHASECHK.TRANS64.TRYWAIT P1, [UR26+0xf0], R2 ;  /* 0x0000f002ff0075a7 */ /* 0x000e64000802111a */
[----:B-1----:R-:W-:Y:S09]  /*41a0*/  @!P1 BRA `(.L_x_82) ;  /* 0x0000003400249947 */ /* 0x002ff20003800000 */
.L_x_145:
[----:B------:R-:W-:Y:S01]  /*41b0*/  @!UP1 UPRMT UR4, UR48, 0x654, UR4 ;  /* 0x0000065430049896 */ /* 0x000fe20008000004 */
[----:B------:R-:W-:Y:S01]  /*41c0*/  UMOV UR5, 0xffff ;  /* 0x0000ffff00057882 */ /* 0x000fe20000000000 */
[----:B------:R-:W-:-:S07]  /*41d0*/  UMOV UR6, 0x1 ;  /* 0x0000000100067882 */ /* 0x000fce0000000000 */
[----:B------:R-:W-:Y:S01]  /*41e0*/  @!P0 SYNCS.ARRIVE.TRANS64.RED.A1T0 RZ, [UR4], RZ ;  /* 0x000000ffffff89a7 */ /* 0x000fe20008100404 */
[----:B------:R-:W-:Y:S01]  /*41f0*/  NOP ;  /* 0x0000000000007918 */ /* 0x000fe20000000000 */
[----:B-1----:R-:W1:Y:S01]  /*4200*/  LDS R0, [UR8+0x14] ;  /* 0x00001408ff007984 */ /* 0x002e620008000800 */
[----:B------:R-:W-:-:S04]  /*4210*/  ULOP3.LUT UR4, UR44, 0xffff, URZ, 0xc0, !UPT ;  /* 0x0000ffff2c047892 */ /* 0x000fc8000f8ec0ff */
[----:B------:R-:W-:-:S04]  /*4220*/  USHF.R.U32.HI UR4, URZ, 0x5, UR4 ;  /* 0x00000005ff047899 */ /* 0x000fc80008011604 */
[----:B------:R-:W-:Y:S02]  /*4230*/  USHF.L.U32 UR5, UR5, UR4, URZ ;  /* 0x0000000405057299 */ /* 0x000fe400080006ff */
[----:B------:R-:W-:-:S04]  /*4240*/  USHF.L.U32 UR4, UR6, UR4, URZ ;  /* 0x0000000406047299 */ /* 0x000fc800080006ff */
[----:B-1----:R-:W-:-:S04]  /*4250*/  LOP3.LUT R0, R0, UR5, RZ, 0xc0, !PT ;  /* 0x0000000500007c12 */ /* 0x002fc8000f8ec0ff */
[----:B------:R-:W-:-:S13]  /*4260*/  ISETP.NE.AND P0, PT, R0, UR5, PT ;  /* 0x0000000500007c0c */ /* 0x000fda000bf05270 */
[----:B------:R-:W-:Y:S05]  /*4270*/  @P0 BRA `(.L_x_83) ;  /* 0x0000000000580947 */ /* 0x000fea0003800000 */
[----:B------:R-:W1:Y:S02]  /*4280*/  LDS R0, [UR8+0x18] ;  /* 0x00001808ff007984 */ /* 0x000e640008000800 */
[----:B-1----:R-:W-:-:S04]  /*4290*/  LOP3.LUT R0, R0, UR4, RZ, 0xc0, !PT ;  /* 0x0000000400007c12 */ /* 0x002fc8000f8ec0ff */
[----:B------:R-:W-:-:S13]  /*42a0*/  ISETP.NE.AND P0, PT, R0, UR4, PT ;  /* 0x0000000400007c0c */ /* 0x000fda000bf05270 */
[----:B------:R-:W-:Y:S05]  /*42b0*/  @P0 BRA `(.L_x_84) ;  /* 0x00000000003c0947 */ /* 0x000fea0003800000 */
[----:B------:R-:W1:Y:S01]  /*42c0*/  S2R R2, SR_LANEID ;  /* 0x0000000000027919 */ /* 0x000e620000000000 */
[----:B------:R-:W-:-:S06]  /*42d0*/  ULOP3.LUT UR5, URZ, UR5, URZ, 0x33, !UPT ;  /* 0x00000005ff057292 */ /* 0x000fcc000f8e33ff */
[----:B------:R-:W-:-:S04]  /*42e0*/  IMAD.U32 R0, RZ, RZ, UR5 ;  /* 0x00000005ff007e24 */ /* 0x000fc8000f8e00ff */
[----:B------:R2:W4:Y:S02]  /*42f0*/  REDUX UR7, R0 ;  /* 0x00000000000773c4 */ /* 0x0005240000000000 */
[----:B------:R1:W-:Y:S01]  /*4300*/  UTCATOMSWS.AND URZ, UR5 ;  /* 0x0000000500ff79e3 */ /* 0x0003e20008000000 */
[----:B--2---:R-:W-:Y:S01]  /*4310*/  LOP3.LUT R0, RZ, UR4, RZ, 0x33, !PT ;  /* 0x00000004ff007c12 */ /* 0x004fe2000f8e33ff */
[----:B------:R-:W-:Y:S02]  /*4320*/  VOTEU.ANY UR4, UPT, PT ;  /* 0x0000000000047886 */ /* 0x000fe400038e0100 */
[----:B------:R-:W-:Y:S02]  /*4330*/  UFLO.U32 UR4, UR4 ;  /* 0x00000004000472bd */ /* 0x000fe400080e0000 */
[----:B------:R-:W2:Y:S04]  /*4340*/  REDUX UR6, R0 ;  /* 0x00000000000673c4 */ /* 0x000ea80000000000 */
[----:B-1----:R-:W-:-:S02]  /*4350*/  ISETP.EQ.U32.AND P0, PT, R2, UR4, PT ;  /* 0x0000000402007c0c */ /* 0x002fc4000bf02070 */
[----:B----4-:R-:W-:-:S11]  /*4360*/  MOV R2, UR7 ;  /* 0x0000000700027c02 */ /* 0x010fd60008000f00 */
[----:B------:R1:W-:Y:S01]  /*4370*/  @P0 ATOMS.AND RZ, [UR8+0x14], R2 ;  /* 0x00001402ffff098c */ /* 0x0003e2000a800008 */
[----:B--2---:R-:W-:-:S05]  /*4380*/  IMAD.U32 R0, RZ, RZ, UR6 ;  /* 0x00000006ff007e24 */ /* 0x004fca000f8e00ff */
[----:B------:R1:W-:Y:S01]  /*4390*/  @P0 ATOMS.AND RZ, [UR8+0x18], R0 ;  /* 0x00001800ffff098c */ /* 0x0003e2000a800008 */
[----:B------:R-:W-:Y:S05]  /*43a0*/  BRA `(.L_x_85) ;  /* 0x0000000000147947 */ /* 0x000fea0003800000 */
.L_x_84:
[----:B------:R-:W-:Y:S02]  /*43b0*/  MOV R2, 0x43d0 ;  /* 0x000043d000027802 */ /* 0x000fe40000000f00 */
[----:B---3-5:R-:W-:Y:S05]  /*43c0*/  CALL.REL.NOINC `($__internal_0_$__cuda_sm10x_tcgen05_guardrail_trap_col_being_dealloced_not_returned_by_alloc) ;  /* 0x0000003400387944 */ /* 0x028fea0003c00000 */
[----:B------:R-:W-:Y:S05]  /*43d0*/  BRA `(.L_x_85) ;  /* 0x0000000000087947 */ /* 0x000fea0003800000 */
.L_x_83:
[----:B------:R-:W-:Y:S02]  /*43e0*/  MOV R2, 0x4400 ;  /* 0x0000440000027802 */ /* 0x000fe40000000f00 */
[----:B---3-5:R-:W-:Y:S05]  /*43f0*/  CALL.REL.NOINC `($__internal_2_$__cuda_sm10x_tcgen05_guardrail_trap_unallocated_columns_being_dealloced) ;  /* 0x0000003400447944 */ /* 0x028fea0003c00000 */
.L_x_85:
[----:B------:R-:W-:Y:S01]  /*4400*/  NOP ;  /* 0x0000000000007918 */ /* 0x000fe20000000000 */
[----:B------:R-:W-:Y:S05]  /*4410*/  EXIT ;  /* 0x000000000000794d */ /* 0x000fea0003800000 */
.L_x_56:
[----:B------:R-:W-:-:S09]  /*4420*/  UISETP.NE.OR UP0, UPT, UR18, 0x3, !UP3 ;  /* 0x000000031200788c */ /* 0x000fd2000df05670 */
[----:B------:R-:W-:Y:S05]  /*4430*/  BRA.U UP0, `(.L_x_86) ;  /* 0x0000000d00087547 */ /* 0x000fea000b800000 */
[----:B------:R-:W1:Y:S01]  /*4440*/  LDCU UR26, c[0x0][0x370] ;  /* 0x00006e00ff1a77ac */ /* 0x000e620008000800 */
[----:B------:R-:W2:Y:S01]  /*4450*/  LDC.64 R16, c[0x0][0x348] ;  /* 0x0000d200ff107b82 */ /* 0x000ea20000000a00 */
[----:B------:R-:W-:Y:S02]  /*4460*/  HFMA2 R13, -RZ, RZ, 0, 0 ;  /* 0x00000000ff0d7431 */ /* 0x000fe400000001ff */
[----:B------:R-:W-:Y:S01]  /*4470*/  IMAD.MOV.U32 R15, RZ, RZ, 0x1 ;  /* 0x00000001ff0f7424 */ /* 0x000fe200078e00ff */
[----:B------:R-:W1:Y:S01]  /*4480*/  LDCU.128 UR28, c[0x0][0xb10] ;  /* 0x00016200ff1c77ac */ /* 0x000e620008000c00 */
[----:B------:R-:W-:Y:S01]  /*4490*/  IMAD.MOV.U32 R14, RZ, RZ, RZ ;  /* 0x000000ffff0e7224 */ /* 0x000fe200078e00ff */
[----:B------:R-:W-:Y:S01]  /*44a0*/  MOV R12, 0x1000 ;  /* 0x00001000000c7802 */ /* 0x000fe20000000f00 */
[----:B------:R-:W3:Y:S01]  /*44b0*/  LDCU UR25, c[0x0][0x374] ;  /* 0x00006e80ff1977ac */ /* 0x000ee20008000800 */
[----:B------:R-:W4:Y:S01]  /*44c0*/  LDC.64 R2, c[0x0][0x888] ;  /* 0x00022200ff027b82 */ /* 0x000f220000000a00 */
[----:B------:R-:W3:Y:S01]  /*44d0*/  LDCU UR16, c[0x0][0xb0c] ;  /* 0x00016180ff1077ac */ /* 0x000ee20008000800 */
[----:B------:R-:W2:Y:S06]  /*44e0*/  LDCU UR35, c[0x0][0xb20] ;  /* 0x00016400ff2377ac */ /* 0x000eac0008000800 */
[----:B------:R-:W4:Y:S01]  /*44f0*/  LDC.64 R4, c[0x0][0x890] ;  /* 0x00022400ff047b82 */ /* 0x000f220000000a00 */
[----:B------:R-:W2:Y:S01]  /*4500*/  LDCU UR4, c[0x0][0xb30] ;  /* 0x00016600ff0477ac */ /* 0x000ea20008000800 */
[----:B------:R-:W-:Y:S01]  /*4510*/  UMOV UR17, 0x400 ;  /* 0x0000040000117882 */ /* 0x000fe20000000000 */
[----:B-1----:R-:W-:-:S02]  /*4520*/  UIMAD.WIDE.U32 UR32, UR26, UR28, URZ ;  /* 0x0000001c1a2072a5 */ /* 0x002fc4000f8e00ff */
[----:B---3--:R-:W-:Y:S02]  /*4530*/  UIMAD.WIDE.U32 UR6, UR25, UR31, URZ ;  /* 0x0000001f190672a5 */ /* 0x008fe4000f8e00ff */
[----:B------:R-:W-:Y:S02]  /*4540*/  ULEA UR17, UR55, UR17, 0x18 ;  /* 0x0000001137117291 */ /* 0x000fe4000f8ec0ff */
[----:B------:R-:W-:Y:S02]  /*4550*/  UPLOP3.LUT UP3, UPT, UPT, UPT, UPT, 0x40, 0x4 ;  /* 0x000000000004789c */ /* 0x000fe40003f6e870 */
[----:B------:R-:W-:Y:S01]  /*4560*/  UIADD3 UR5, UPT, UPT, UR17, 0x50, URZ ;  /* 0x0000005011057890 */ /* 0x000fe2000fffe0ff */
[----:B------:R-:W-:Y:S01]  /*4570*/  UMOV UR32, UR33 ;  /* 0x0000002100207c82 */ /* 0x000fe20008000000 */
[----:B------:R-:W-:Y:S01]  /*4580*/  UMOV UR27, UR7 ;  /* 0x00000007001b7c82 */ /* 0x000fe20008000000 */
[----:B------:R-:W-:Y:S02]  /*4590*/  UISETP.GE.AND UP0, UPT, UR40, 0x1, UPT ;  /* 0x000000012800788c */ /* 0x000fe4000bf06270 */
[----:B------:R-:W-:Y:S01]  /*45a0*/  UISETP.NE.AND UP4, UPT, UR40, 0x1, UPT ;  /* 0x000000012800788c */ /* 0x000fe2000bf85270 */
[----:B------:R-:W1:Y:S01]  /*45b0*/  LDCU.64 UR14, c[0x0][0xb28] ;  /* 0x00016500ff0e77ac */ /* 0x000e620008000a00 */
[----:B------:R-:W-:-:S02]  /*45c0*/  UISETP.NE.AND UP6, UPT, UR16, 0x1, UPT ;  /* 0x000000011000788c */ /* 0x000fc4000bfc5270 */
[----:B------:R-:W-:Y:S02]  /*45d0*/  UISETP.NE.AND UP5, UPT, UR30, 0x1, UPT ;  /* 0x000000011e00788c */ /* 0x000fe4000bfa5270 */
[----:B------:R-:W-:Y:S02]  /*45e0*/  UPRMT UR55, UR55, 0x654, UR5 ;  /* 0x0000065437377896 */ /* 0x000fe40008000005 */
[----:B------:R-:W-:Y:S02]  /*45f0*/  USHF.R.U32.HI UR32, URZ, UR29, UR32 ;  /* 0x0000001dff207299 */ /* 0x000fe40008011620 */
[----:B--2---:R-:W-:Y:S02]  /*4600*/  USHF.R.U32.HI UR27, URZ, UR35, UR27 ;  /* 0x00000023ff1b7299 */ /* 0x004fe4000801161b */
[----:B------:R-:W-:-:S11]  /*4610*/  UISETP.NE.AND UP2, UPT, UR4, 0x1, UPT ;  /* 0x000000010400788c */ /* 0x000fd6000bf45270 */
.L_x_94:
[C---:B------:R-:W-:Y:S02]  /*4620*/  LEA R7, R14.reuse, UR17, 0x3 ;  /* 0x000000110e077c11 */ /* 0x040fe4000f8e18ff */
[----:B------:R-:W-:Y:S02]  /*4630*/  SHF.L.U32 R0, R13, 0x1f, RZ ;  /* 0x0000001f0d007819 */ /* 0x000fe400000006ff */
[----:B------:R-:W-:Y:S02]  /*4640*/  LEA R8, R14, UR17, 0x4 ;  /* 0x000000110e087c11 */ /* 0x000fe4000f8e20ff */
[----:B--2---:R-:W2:Y:S02]  /*4650*/  SYNCS.PHASECHK.TRANS64.TRYWAIT P0, [R7+URZ+0x70], R0 ;  /* 0x00007000070075a7 */ /* 0x004ea400080011ff */
[----:B--2---:R-:W-:Y:S05]  /*4660*/  @!P0 BRA `(.L_x_87) ;  /* 0x00000030000c8947 */ /* 0x004fea0003800000 */
.L_x_146:
[----:B------:R-:W3:Y:S01]  /*4670*/  LDS.128 R8, [R8+0x100] ;  /* 0x0001000008087984 */ /* 0x000ee20000000c00 */
[----:B------:R-:W-:Y:S01]  /*4680*/  UISETP.GE.AND UP0, UPT, UR40, 0x1, UPT ;  /* 0x000000012800788c */ /* 0x000fe2000bf06270 */
[----:B------:R-:W-:Y:S01]  /*4690*/  @!PT LDS RZ, [RZ] ;  /* 0x00000000fffff984 */ /* 0x000fe20000000800 */
[----:B------:R-:W-:Y:S01]  /*46a0*/  @!PT LDS RZ, [RZ] ;  /* 0x00000000fffff984 */ /* 0x000fe20000000800 */
[----:B------:R-:W-:Y:S01]  /*46b0*/  @!PT LDS RZ, [RZ] ;  /* 0x00000000fffff984 */ /* 0x000fe20000000800 */
[----:B------:R-:W-:Y:S01]  /*46c0*/  @!PT LDS RZ, [RZ] ;  /* 0x00000000fffff984 */ /* 0x000fe20000000800 */
[----:B------:R1:W-:Y:S06]  /*46d0*/  MEMBAR.ALL.CTA ;  /* 0x0000000000007992 */ /* 0x0003ec0000008000 */
[----:B-1----:R-:W1:Y:S01]  /*46e0*/  FENCE.VIEW.ASYNC.S ;  /* 0x00000000000073c6 */ /* 0x002e620000000000 */
[----:B---3--:R-:W-:Y:S11]  /*46f0*/  LOP3.LUT P0, RZ, R10, 0x1, RZ, 0xc0, !PT ;  /* 0x000000010aff7812 */ /* 0x008ff6000780c0ff */
[----:B------:R-:W-:Y:S02]  /*4700*/  @!UPT UIADD3 URZ, UPT, UPT, URZ, URZ, URZ ;  /* 0x000000fffffff290 */ /* 0x000fe4000fffe0ff */
[----:B-1----:R-:W-:Y:S01]  /*4710*/  VOTEU.ANY UP1, P0 ;  /* 0x0000000000ff7886 */ /* 0x002fe20000020100 */
[----:B------:R-:W-:Y:S11]  /*4720*/  PLOP3.LUT P0, PT, PT, PT, UP1, 0x80, 0x8 ;  /* 0x000000000008781c */ /* 0x000ff60003f0f018 */
[----:B------:R-:W-:Y:S02]  /*4730*/  @!UPT UIADD3 URZ, UPT, UPT, URZ, URZ, URZ ;  /* 0x000000fffffff290 */ /* 0x000fe4000fffe0ff */
[----:B--2---:R-:W-:Y:S02]  /*4740*/  @P0 SHF.R.U32.HI R0, RZ, 0x10, R9 ;  /* 0x00000010ff000819 */ /* 0x004fe40000011609 */
[----:B------:R-:W-:Y:S02]  /*4750*/  @P0 MOV R6, R8 ;  /* 0x0000000800060202 */ /* 0x000fe40000000f00 */
[----:B------:R-:W-:Y:S01]  /*4760*/  @P0 R2UR UR4, R0 ;  /* 0x00000000000402ca */ /* 0x000fe200000e0000 */
[----:B------:R-:W-:Y:S01]  /*4770*/  VIADD R0, R7, 0x80 ;  /* 0x0000008007007836 */ /* 0x000fe20000000000 */
[----:B------:R-:W-:Y:S02]  /*4780*/  @P0 LOP3.LUT R8, R9, 0xffff, RZ, 0xc0, !PT ;  /* 0x0000ffff09080812 */ /* 0x000fe400078ec0ff */
[----:B------:R-:W-:Y:S02]  /*4790*/  @P0 R2UR UR6, R6 ;  /* 0x00000000060602ca */ /* 0x000fe400000e0000 */
[----:B------:R-:W-:Y:S02]  /*47a0*/  PRMT R0, RZ, 0x654, R0 ;  /* 0x00000654ff007816 */ /* 0x000fe40000000000 */
[----:B------:R-:W-:Y:S02]  /*47b0*/  @P0 R2UR UR5, R8 ;  /* 0x00000000080502ca */ /* 0x000fe400000e0000 */
[----:B------:R1:W-:Y:S03]  /*47c0*/  SYNCS.ARRIVE.TRANS64.RED.A1T0 RZ, [R0+URZ], RZ ;  /* 0x000000ff00ff79a7 */ /* 0x0003e600081004ff */
[----:B------:R-:W-:Y:S04]  /*47d0*/  @UP1 UMOV UR24, UR4 ;  /* 0x0000000400181c82 */ /* 0x000fe80008000000 */
[----:B------:R-:W-:Y:S04]  /*47e0*/  @UP1 UMOV UR13, UR6 ;  /* 0x00000006000d1c82 */ /* 0x000fe80008000000 */
[----:B------:R-:W-:Y:S01]  /*47f0*/  @UP1 UMOV UR7, UR5 ;  /* 0x0000000500071c82 */ /* 0x000fe20008000000 */
[----:B------:R-:W-:Y:S05]  /*4800*/  BRA.U !UP0, `(.L_x_88) ;  /* 0x0000000108a47547 */ /* 0x000fea000b800000 */
[----:B------:R-:W-:Y:S02]  /*4810*/  UIMAD.WIDE.U32 UR10, UR7, UR31, URZ ;  /* 0x0000001f070a72a5 */ /* 0x000fe4000f8e00ff */
[----:B------:R-:W-:Y:S02]  /*4820*/  UIMAD.WIDE.U32 UR18, UR13, UR28, URZ ;  /* 0x0000001c0d1272a5 */ /* 0x000fe4000f8e00ff */
[----:B------:R-:W-:Y:S02]  /*4830*/  USEL UR4, UR25, UR27, !UP5 ;  /* 0x0000001b19047287 */ /* 0x000fe4000e800000 */
[----:B------:R-:W-:Y:S02]  /*4840*/  USEL UR8, UR26, UR32, !UP6 ;  /* 0x000000201a087287 */ /* 0x000fe4000f000000 */
[----:B------:R-:W-:Y:S02]  /*4850*/  UIMAD.WIDE.U32 UR20, UR4, UR14, URZ ;  /* 0x0000000e041472a5 */ /* 0x000fe4000f8e00ff */
[----:B------:R-:W-:Y:S01]  /*4860*/  UIMAD.WIDE.U32 UR22, UR8, UR14, URZ ;  /* 0x0000000e081672a5 */ /* 0x000fe2000f8e00ff */
[----:B------:R-:W-:Y:S02]  /*4870*/  UMOV UR5, UR11 ;  /* 0x0000000b00057c82 */ /* 0x000fe40008000000 */
[----:B------:R-:W-:Y:S03]  /*4880*/  USHF.R.U32.HI UR6, URZ, UR35, UR5 ;  /* 0x00000023ff067299 */ /* 0x000fe60008011605 */
[----:B------:R-:W-:Y:S01]  /*4890*/  UMOV UR5, UR19 ;  /* 0x0000001300057c82 */ /* 0x000fe20008000000 */
[----:B------:R-:W-:Y:S02]  /*48a0*/  USEL UR6, UR7, UR6, !UP5 ;  /* 0x0000000607067287 */ /* 0x000fe4000e800000 */
[----:B------:R-:W-:Y:S02]  /*48b0*/  USHF.R.U32.HI UR9, URZ, UR29, UR5 ;  /* 0x0000001dff097299 */ /* 0x000fe40008011605 */
[----:B------:R-:W-:Y:S01]  /*48c0*/  UIMAD.WIDE.U32 UR10, UR6, UR14, URZ ;  /* 0x0000000e060a72a5 */ /* 0x000fe2000f8e00ff */
[----:B------:R-:W-:Y:S02]  /*48d0*/  UMOV UR5, UR21 ;  /* 0x0000001500057c82 */ /* 0x000fe40008000000 */
[----:B------:R-:W-:Y:S03]  /*48e0*/  @UP4 USHF.R.U32.HI UR4, URZ, UR15, UR5 ;  /* 0x0000000fff044299 */ /* 0x000fe60008011605 */
[----:B------:R-:W-:Y:S01]  /*48f0*/  UMOV UR5, UR23 ;  /* 0x0000001700057c82 */ /* 0x000fe20008000000 */
[----:B------:R-:W-:Y:S02]  /*4900*/  UIMAD UR4, UR40, UR4, URZ ;  /* 0x00000004280472a4 */ /* 0x000fe4000f8e02ff */
[----:B------:R-:W-:Y:S02]  /*4910*/  @UP4 USHF.R.U32.HI UR8, URZ, UR15, UR5 ;  /* 0x0000000fff084299 */ /* 0x000fe40008011605 */
[----:B------:R-:W-:Y:S02]  /*4920*/  USEL UR5, UR13, UR9, !UP6 ;  /* 0x000000090d057287 */ /* 0x000fe4000f000000 */
[----:B------:R-:W-:Y:S02]  /*4930*/  UIMAD UR9, UR40, UR8, URZ ;  /* 0x00000008280972a4 */ /* 0x000fe4000f8e02ff */
[----:B------:R-:W-:Y:S03]  /*4940*/  UISETP.GE.AND UP0, UPT, UR6, UR4, UPT ;  /* 0x000000040600728c */ /* 0x000fe6000bf06270 */
[----:B------:R-:W-:Y:S01]  /*4950*/  UMOV UR4, UR11 ;  /* 0x0000000b00047c82 */ /* 0x000fe20008000000 */
[----:B------:R-:W-:Y:S02]  /*4960*/  UISETP.GE.OR UP0, UPT, UR5, UR9, UP0 ;  /* 0x000000090500728c */ /* 0x000fe40008706670 */
[----:B------:R-:W-:Y:S02]  /*4970*/  USHF.R.U32.HI UR4, URZ, UR15, UR4 ;  /* 0x0000000fff047299 */ /* 0x000fe40008011604 */
[----:B------:R-:W-:Y:S02]  /*4980*/  UIMAD.WIDE.U32 UR10, UR5, UR14, URZ ;  /* 0x0000000e050a72a5 */ /* 0x000fe4000f8e00ff */
[----:B------:R-:W-:Y:S04]  /*4990*/  USEL UR12, UR6, UR4, !UP4 ;  /* 0x00000004060c7287 */ /* 0x000fe8000e000000 */
[----:B------:R-:W-:Y:S01]  /*49a0*/  UIADD3 UR9, UPT, UPT, -UR12, URZ, URZ ;  /* 0x000000ff0c097290 */ /* 0x000fe2000fffe1ff */
[----:B------:R-:W-:Y:S02]  /*49b0*/  @!UP0 UMOV UR4, UR11 ;  /* 0x0000000b00048c82 */ /* 0x000fe40008000000 */
[----:B------:R-:W-:Y:S02]  /*49c0*/  @!UP0 USHF.R.U32.HI UR4, URZ, UR15, UR4 ;  /* 0x0000000fff048299 */ /* 0x000fe40008011604 */
[----:B------:R-:W-:Y:S02]  /*49d0*/  UIMAD UR9, UR40, UR9, UR6 ;  /* 0x00000009280972a4 */ /* 0x000fe4000f8e0206 */
[----:B------:R-:W-:Y:S04]  /*49e0*/  @!UP0 USEL UR4, UR5, UR4, !UP4 ;  /* 0x0000000405048287 */ /* 0x000fe8000e000000 */
[----:B------:R-:W-:Y:S02]  /*49f0*/  @!UP0 UIMAD UR9, UR8, UR9, UR4 ;  /* 0x00000009080982a4 */ /* 0x000fe4000f8e0204 */
[----:B------:R-:W-:Y:S02]  /*4a00*/  @!UP0 UIADD3 UR10, UPT, UPT, UR12, -UR4, URZ ;  /* 0x800000040c0a8290 */ /* 0x000fe4000fffe0ff */
[----:B------:R-:W-:Y:S02]  /*4a10*/  UIADD3 UR4, UPT, UPT, -UR5, URZ, URZ ;  /* 0x000000ff05047290 */ /* 0x000fe4000fffe1ff */
[----:B------:R-:W-:Y:S02]  /*4a20*/  UIADD3 UR8, UPT, UPT, -UR6, URZ, URZ ;  /* 0x000000ff06087290 */ /* 0x000fe4000fffe1ff */
[----:B------:R-:W-:Y:S02]  /*4a30*/  @!UP0 UIMAD UR6, UR10, UR40, UR5 ;  /* 0x000000280a0682a4 */ /* 0x000fe4000f8e0205 */
[----:B------:R-:W-:Y:S02]  /*4a40*/  UIMAD UR13, UR16, UR4, UR13 ;  /* 0x00000004100d72a4 */ /* 0x000fe4000f8e020d */
[----:B------:R-:W-:Y:S01]  /*4a50*/  UIMAD UR7, UR30, UR8, UR7 ;  /* 0x000000081e0772a4 */ /* 0x000fe2000f8e0207 */
[----:B------:R-:W-:Y:S02]  /*4a60*/  @!UP0 UMOV UR5, UR9 ;  /* 0x0000000900058c82 */ /* 0x000fe40008000000 */
[----:B------:R-:W-:Y:S02]  /*4a70*/  UIMAD UR13, UR5, UR16, UR13 ;  /* 0x00000010050d72a4 */ /* 0x000fe4000f8e020d */
[----:B------:R-:W-:Y:S11]  /*4a80*/  UIMAD UR7, UR6, UR30, UR7 ;  /* 0x0000001e060772a4 */ /* 0x000ff6000f8e0207 */
[----:B------:R-:W-:Y:S01]  /*4a90*/  @!UPT UIADD3 URZ, UPT, UPT, URZ, URZ, URZ ;  /* 0x000000fffffff290 */ /* 0x000fe2000fffe0ff */
.L_x_88:
[----:B------:R-:W2:Y:S01]  /*4aa0*/  @!UP2 LDCU.128 UR20, c[0x0][0xb10] ;  /* 0x00016200ff14a7ac */ /* 0x000ea20008000c00 */
[C---:B----4-:R-:W-:Y:S02]  /*4ab0*/  ISETP.NE.U32.AND P1, PT, R4.reuse, RZ, PT ;  /* 0x000000ff0400720c */ /* 0x050fe40003f25070 */
[----:B------:R-:W-:Y:S02]  /*4ac0*/  ISETP.NE.U32.AND P0, PT, R4, RZ, PT ;  /* 0x000000ff0400720c */ /* 0x000fe40003f05070 */
[C---:B------:R-:W-:Y:S02]  /*4ad0*/  ISETP.NE.AND.EX P1, PT, R5.reuse, RZ, PT, P1 ;  /* 0x000000ff0500720c */ /* 0x040fe40003f25310 */
[----:B------:R-:W-:Y:S01]  /*4ae0*/  ISETP.NE.AND.EX P0, PT, R5, RZ, PT, P0 ;  /* 0x000000ff0500720c */ /* 0x000fe20003f05300 */
[----:B------:R-:W3:Y:S01]  /*4af0*/  @!UP2 LDCU UR5, c[0x0][0xb0c] ;  /* 0x00016180ff05a7ac */ /* 0x000ee20008000800 */
[----:B------:R-:W-:Y:S01]  /*4b00*/  SHF.L.U32 R6, R15, 0x1f, RZ ;  /* 0x0000001f0f067819 */ /* 0x000fe200000006ff */
[----:B--2---:R-:W-:Y:S07]  /*4b10*/  UIMAD.WIDE.U32 UR8, UR13, UR20, URZ ;  /* 0x000000140d0872a5 */ /* 0x004fee000f8e00ff */
[----:B------:R-:W-:Y:S01]  /*4b20*/  @!UP2 UMOV UR4, UR9 ;  /* 0x000000090004ac82 */ /* 0x000fe20008000000 */
[----:B---3--:R-:W-:Y:S02]  /*4b30*/  @!UP2 UISETP.NE.AND UP0, UPT, UR5, 0x1, UPT ;  /* 0x000000010500a88c */ /* 0x008fe4000bf05270 */
[----:B------:R-:W-:Y:S02]  /*4b40*/  @!UP2 USHF.R.U32.HI UR4, URZ, UR21, UR4 ;  /* 0x00000015ff04a299 */ /* 0x000fe40008011604 */
[----:B------:R-:W-:Y:S02]  /*4b50*/  UIMAD.WIDE.U32 UR8, UR7, UR23, URZ ;  /* 0x00000017070872a5 */ /* 0x000fe4000f8e00ff */
[----:B------:R-:W-:Y:S02]  /*4b60*/  @!UP2 USEL UR10, UR13, UR4, !UP0 ;  /* 0x000000040d0aa287 */ /* 0x000fe4000c000000 */
[----:B------:R-:W-:Y:S03]  /*4b70*/  @!UP2 UISETP.NE.AND UP0, UPT, UR22, 0x1, UPT ;  /* 0x000000011600a88c */ /* 0x000fe6000bf05270 */
[----:B------:R-:W-:Y:S02]  /*4b80*/  @!UP2 UMOV UR6, UR9 ;  /* 0x000000090006ac82 */ /* 0x000fe40008000000 */
[----:B------:R-:W2:Y:S02]  /*4b90*/  @!UP2 LDCU UR4, c[0x0][0xb20] ;  /* 0x00016400ff04a7ac */ /* 0x000ea40008000800 */
[----:B--2---:R-:W-:Y:S04]  /*4ba0*/  @!UP2 USHF.R.U32.HI UR6, URZ, UR4, UR6 ;  /* 0x00000004ff06a299 */ /* 0x004fe80008011606 */
[----:B------:R-:W-:Y:S04]  /*4bb0*/  @!UP2 USEL UR6, UR7, UR6, !UP0 ;  /* 0x000000060706a287 */ /* 0x000fe8000c000000 */
[----:B------:R-:W-:Y:S02]  /*4bc0*/  @!UP2 UIADD3 UR4, UPT, UPT, -UR10, UR6, URZ ;  /* 0x000000060a04a290 */ /* 0x000fe4000fffe1ff */
[----:B------:R-:W-:Y:S02]  /*4bd0*/  @!UP2 UIADD3 UR6, UPT, UPT, UR10, -UR6, URZ ;  /* 0x800000060a06a290 */ /* 0x000fe4000fffe0ff */
[----:B------:R-:W-:Y:S02]  /*4be0*/  @!UP2 UIMAD UR13, UR4, UR5, UR13 ;  /* 0x00000005040da2a4 */ /* 0x000fe4000f8e020d */
[----:B------:R-:W-:Y:S01]  /*4bf0*/  @!UP2 UIMAD UR7, UR6, UR22, UR7 ;  /* 0x000000160607a2a4 */ /* 0x000fe2000f8e0207 */
[----:B------:R-:W-:Y:S11]  /*4c00*/  BRA.U UP3, `(.L_x_89) ;  /* 0x0000000103107547 */ /* 0x000ff6000b800000 */
[----:B------:R-:W-:Y:S04]  /*4c10*/  MOV R7, UR34 ;  /* 0x0000002200077c02 */ /* 0x000fe80008000f00 */
[----:B------:R-:W-:Y:S04]  /*4c20*/  SHF.L.U32 R7, R7, 0x1f, RZ ;  /* 0x0000001f07077819 */ /* 0x000fe800000006ff */
[----:B------:R-:W2:Y:S02]  /*4c30*/  SYNCS.PHASECHK.TRANS64.TRYWAIT P2, [UR17+0x68], R7 ;  /* 0x00006807ff0075a7 */ /* 0x000ea40008041111 */
[----:B--2---:R-:W-:Y:S05]  /*4c40*/  @!P2 BRA `(.L_x_90) ;  /* 0x0000002800a8a947 */ /* 0x004fea0003800000 */
.L_x_89:
[----:B------:R-:W-:Y:S05]  /*4c50*/  @!P1 BRA `(.L_x_91) ;  /* 0x0000000000309947 */ /* 0x000fea0003800000 */
[----:B------:R-:W-:Y:S01]  /*4c60*/  ISETP.NE.U32.AND P1, PT, R2, RZ, PT ;  /* 0x000000ff0200720c */ /* 0x000fe20003f25070 */
[----:B------:R-:W2:Y:S01]  /*4c70*/  LDCU.64 UR4, c[0x0][0x358] ;  /* 0x00006b00ff0477ac */ /* 0x000ea20008000a00 */
[----:B------:R-:W-:Y:S02]  /*4c80*/  IMAD.MOV.U32 R81, RZ, RZ, 0x1 ;  /* 0x00000001ff517424 */ /* 0x000fe400078e00ff */
[----:B------:R-:W-:Y:S11]  /*4c90*/  ISETP.NE.AND.EX P1, PT, R3, RZ, PT, P1 ;  /* 0x000000ff0300720c */ /* 0x000ff60003f25310 */
[----:B------:R-:W-:Y:S02]  /*4ca0*/  @!UPT UIADD3 URZ, UPT, UPT, URZ, URZ, URZ ;  /* 0x000000fffffff290 */ /* 0x000fe4000fffe0ff */
[----:B------:R-:W3:Y:S01]  /*4cb0*/  @P1 LDC.64 R8, c[0x0][0x888] ;  /* 0x00022200ff081b82 */ /* 0x000ee20000000a00 */
[----:B-1----:R-:W-:Y:S04]  /*4cc0*/  @P1 IMAD R0, R4, UR36, RZ ;  /* 0x0000002404001c24 */ /* 0x002fe8000f8e02ff */
[----:B---3--:R-:W-:Y:S04]  /*4cd0*/  @P1 IMAD.WIDE R8, R0, 0x4, R8 ;  /* 0x0000000400081825 */ /* 0x008fe800078e0208 */
[----:B------:R-:W-:Y:S01]  /*4ce0*/  HFMA2 R0, -RZ, RZ, 0, 5.9604644775390625e-08 ;  /* 0x00000001ff007431 */ /* 0x000fe200000001ff */
[----:B--2--5:R2:W5:Y:S04]  /*4cf0*/  @P1 LDG.E R40, desc[UR4][R8.64] ;  /* 0x0000000408281981 */ /* 0x024568000c1e1900 */
[----:B------:R-:W-:Y:S01]  /*4d00*/  @!P1 PRMT R81, R0, 0x7610, R81 ;  /* 0x0000761000519816 */ /* 0x000fe20000000051 */
[----:B--2---:R-:W3:Y:S06]  /*4d10*/  @!P1 LDC R40, c[0x0][0x880] ;  /* 0x00022000ff289b82 */ /* 0x004eec0000000800 */
.L_x_91:
[----:B---3-5:R-:W-:Y:S01]  /*4d20*/  @!P0 ISETP.EQ.AND P1, PT, R40, RZ, PT ;  /* 0x000000ff2800820c */ /* 0x028fe20003f22270 */
[----:B------:R-:W-:Y:S01]  /*4d30*/  @!UPT UIADD3 URZ, UPT, UPT, URZ, URZ, URZ ;  /* 0x000000fffffff290 */ /* 0x000fe2000fffe0ff */
[----:B------:R-:W-:Y:S11]  /*4d40*/  @!P0 BRA `(.L_x_92) ;  /* 0x0000000000188947 */ /* 0x000ff60003800000 */
[----:B------:R-:W-:Y:S02]  /*4d50*/  LOP3.LUT P0, RZ, R81, 0xff, RZ, 0xc0, !PT ;  /* 0x000000ff51ff7812 */ /* 0x000fe4000780c0ff */
[----:B------:R-:W-:Y:S04]  /*4d60*/  ISETP.NE.U32.AND P1, PT, R2, RZ, PT ;  /* 0x000000ff0200720c */ /* 0x000fe80003f25070 */
[----:B------:R-:W-:Y:S04]  /*4d70*/  ISETP.NE.AND.EX P1, PT, R3, RZ, PT, P1 ;  /* 0x000000ff0300720c */ /* 0x000fe80003f25310 */
[----:B------:R-:W-:Y:S03]  /*4d80*/  PLOP3.LUT P1, PT, P1, PT, PT, 0x8, 0x80 ;  /* 0x000000000080781c */ /* 0x000fe60000f2e170 */
[----:B------:R-:W-:Y:S11]  /*4d90*/  @P0 ISETP.EQ.AND P1, PT, R40, RZ, PT ;  /* 0x000000ff2800020c */ /* 0x000ff60003f22270 */
[----:B------:R-:W-:Y:S02]  /*4da0*/  @!UPT UIADD3 URZ, UPT, UPT, URZ, URZ, URZ ;  /* 0x000000fffffff290 */ /* 0x000fe4000fffe0ff */
.L_x_92:
[----:B------:R-:W2:Y:S01]  /*4db0*/  SYNCS.PHASECHK.TRANS64.TRYWAIT P0, [UR17+0x58], R6 ;  /* 0x00005806ff0075a7 */ /* 0x000ea20008001111 */
[----:B------:R-:W-:Y:S02]  /*4dc0*/  ELECT P2, URZ, PT ;  /* 0x0000000000ff782f */ /* 0x000fe40003840000 */
[----:B------:R-:W-:Y:S01]  /*4dd0*/  IADD3 R14, PT, PT, R14, 0x1, RZ ;  /* 0x000000010e0e7810 */ /* 0x000fe20007ffe0ff */
[----:B--2---:R-:W-:Y:S10]  /*4de0*/  @!P0 BRA `(.L_x_93) ;  /* 0x0000002800588947 */ /* 0x004ff40003800000 */
.L_x_149:
[----:B------:R-:W-:Y:S01]  /*4df0*/  PLOP3.LUT P1, PT, P1, P2, PT, 0xf2, 0x2f ;  /* 0x00000000002f781c */ /* 0x000fe20000f25e72 */
[----:B------:R-:W-:Y:S01]  /*4e00*/  UMOV UR18, 0x0 ;  /* 0x0000000000127882 */ /* 0x000fe20000000000 */
[----:B------:R-:W-:Y:S01]  /*4e10*/  UMOV UR19, 0x10000000 ;  /* 0x1000000000137882 */ /* 0x000fe20000000000 */
[----:B------:R-:W-:Y:S01]  /*4e20*/  UMOV UR12, UR36 ;  /* 0x00000024000c7c82 */ /* 0x000fe20008000000 */
[----:B------:R-:W-:Y:S01]  /*4e30*/  LOP3.LUT R15, R15, 0x1, RZ, 0x3c, !PT ;  /* 0x000000010f0f7812 */ /* 0x000fe200078e3cff */
[----:B------:R-:W-:Y:S01]  /*4e40*/  UPLOP3.LUT UP3, UPT, UPT, UPT, UPT, 0x80, 0x8 ;  /* 0x000000000008789c */ /* 0x000fe20003f6f070 */
[----:B------:R-:W-:Y:S07]  /*4e50*/  UMOV UR36, UR24 ;  /* 0x0000001800247c82 */ /* 0x000fee0008000000 */
[----:B-1----:R-:W-:Y:S01]  /*4e60*/  @!P1 IADD3 R6, P0, PT, R16, 0x580, RZ ;  /* 0x0000058010069810 */ /* 0x002fe20007f1e0ff */
[----:B------:R-:W-:Y:S03]  /*4e70*/  VOTEU.ALL UP0, P1 ;  /* 0x0000000000ff7886 */ /* 0x000fe60000800000 */
[----:B------:R-:W-:Y:S01]  /*4e80*/  @!P1 R2UR UR5, R6 ;  /* 0x00000000060592ca */ /* 0x000fe200000e0000 */
[----:B------:R-:W-:Y:S01]  /*4e90*/  @!P1 IMAD.X R0, RZ, RZ, R17, P0 ;  /* 0x000000ffff009224 */ /* 0x000fe200000e0611 */
[----:B------:R-:W-:Y:S01]  /*4ea0*/  @!UP0 USHF.L.U32 UR10, UR46, 0x6, URZ ;  /* 0x000000062e0a8899 */ /* 0x000fe200080006ff */
[----:B------:R-:W-:Y:S01]  /*4eb0*/  ISETP.NE.AND P0, PT, R14, 0x2, PT ;  /* 0x000000020e00780c */ /* 0x000fe20003f05270 */
[----:B------:R-:W-:Y:S02]  /*4ec0*/  @!UP0 USHF.L.U32 UR11, UR45, 0x6, URZ ;  /* 0x000000062d0b8899 */ /* 0x000fe400080006ff */
[----:B------:R-:W-:Y:S01]  /*4ed0*/  @!P1 R2UR UR4, R0 ;  /* 0x00000000000492ca */ /* 0x000fe200000e0000 */
[----:B------:R-:W-:Y:S01]  /*4ee0*/  @!UP0 UIADD3 UR8, UPT, UPT, UR17, 0x200, URZ ;  /* 0x0000020011088890 */ /* 0x000fe2000fffe0ff */
[----:B------:R-:W-:Y:S01]  /*4ef0*/  SEL R0, RZ, 0x1, P0 ;  /* 0x00000001ff007807 */ /* 0x000fe20000000000 */
[----:B------:R-:W-:Y:S01]  /*4f00*/  @!UP0 UIADD3 UR9, UPT, UPT, UR17, 0x50, URZ ;  /* 0x0000005011098890 */ /* 0x000fe2000fffe0ff */
[----:B------:R-:W-:Y:S01]  /*4f10*/  SEL R14, R14, RZ, P0 ;  /* 0x000000ff0e0e7207 */ /* 0x000fe20000000000 */
[----:B------:R-:W-:Y:S01]  /*4f20*/  VOTEU.ALL UP0, P1 ;  /* 0x0000000000ff7886 */ /* 0x000fe20000800000 */
[----:B------:R-:W-:Y:S01]  /*4f30*/  LOP3.LUT R13, R13, R0, RZ, 0x3c, !PT ;  /* 0x000000000d0d7212 */ /* 0x000fe200078e3cff */
[----:B------:R-:W-:Y:S01]  /*4f40*/  IMAD.U32 R6, RZ, RZ, UR5 ;  /* 0x00000005ff067e24 */ /* 0x000fe2000f8e00ff */
[----:B------:R-:W-:Y:S02]  /*4f50*/  UIADD3 UR46, UPT, UPT, UR7, UR57, URZ ;  /* 0x00000039072e7290 */ /* 0x000fe4000fffe0ff */
[----:B------:R-:W-:Y:S03]  /*4f60*/  UIADD3 UR45, UPT, UPT, UR13, UR60, URZ ;  /* 0x0000003c0d2d7290 */ /* 0x000fe6000fffe0ff */
[----:B------:R-:W-:Y:S01]  /*4f70*/  IMAD.U32 R7, RZ, RZ, UR4 ;  /* 0x00000004ff077e24 */ /* 0x000fe2000f8e00ff */
[----:B------:R-:W-:Y:S04]  /*4f80*/  @!P1 R2UR UR4, R6 ;  /* 0x00000000060492ca */ /* 0x000fe800000e0000 */
[----:B------:R-:W-:Y:S11]  /*4f90*/  @!P1 R2UR UR5, R7 ;  /* 0x00000000070592ca */ /* 0x000ff600000e0000 */
[----:B------:R-:W-:Y:S02]  /*4fa0*/  @!UPT UIADD3 URZ, UPT, UPT, URZ, URZ, URZ ;  /* 0x000000fffffff290 */ /* 0x000fe4000fffe0ff */
[----:B------:R2:W-:Y:S01]  /*4fb0*/  @!UP0 UTMALDG.3D [UR8], [UR4], desc[UR18] ;  /* 0x00001208040085b4 */ /* 0x0005e20008011000 */
[----:B------:R2:W-:Y:S01]  /*4fc0*/  @!P1 SYNCS.ARRIVE.TRANS64.RED.A0TR RZ, [UR17+0x50], R12 ;  /* 0x0000500cffff99a7 */ /* 0x0005e20008300411 */
[----:B------:R-:W-:Y:S01]  /*4fd0*/  SYNCS.ARRIVE.TRANS64.RED.A1T0 RZ, [UR55], RZ ;  /* 0x000000ffffff79a7 */ /* 0x000fe20008100437 */
[----:B------:R-:W-:Y:S05]  /*4fe0*/  BRA.U UP1, `(.L_x_94) ;  /* 0xfffffff5018c7547 */ /* 0x000fea000b83ffff */
[----:B------:R-:W-:Y:S07]  /*4ff0*/  MOV R0, UR17 ;  /* 0x0000001100007c02 */ /* 0x000fee0008000f00 */
.L_x_95:
[----:B-1----:R-:W-:-:S04]  /*5000*/  SHF.L.U32 R2, R15, 0x1f, RZ ;  /* 0x0000001f0f027819 */ /* 0x002fc800000006ff */
[----:B------:R1:W3:Y:S03]  /*5010*/  SYNCS.PHASECHK.TRANS64.TRYWAIT P0, [R0+URZ+0x58], R2 ;  /* 0x00005802000075a7 */ /* 0x0002e600080011ff */
[----:B---3--:R-:W-:Y:S05]  /*5020*/  @!P0 NANOSLEEP.SYNCS 0x989680 ;  /* 0x009896800000895d */ /* 0x008fea0003900000 */
[----:B------:R-:W3:Y:S02]  /*5030*/  @!P0 SYNCS.PHASECHK.TRANS64 P0, [R0+URZ+0x58], R2 ;  /* 0x00005802000085a7 */ /* 0x000ee400080010ff */
[----:B--23--:R-:W-:Y:S05]  /*5040*/  @P0 EXIT ;  /* 0x000000000000094d */ /* 0x00cfea0003800000 */
[----:B------:R-:W-:Y:S05]  /*5050*/  BRA `(.L_x_95) ;  /* 0xfffffffc00e87947 */ /* 0x000fea000383ffff */
.L_x_86:
[----:B------:R-:W-:-:S06]  /*5060*/  UISETP.GE.AND UP0, UPT, UR18, 0x4, UPT ;  /* 0x000000041200788c */ /* 0x000fcc000bf06270 */
[----:B------:R-:W-:-:S13]  /*5070*/  PLOP3.LUT P0, PT, PT, PT, UP0, 0x80, 0x8 ;  /* 0x000000000008781c */ /* 0x000fda0003f0f008 */
[----:B------:R-:W-:Y:S05]  /*5080*/  @!P0 EXIT ;  /* 0x000000000000894d */ /* 0x000fea0003800000 */
[----:B------:R-:W-:Y:S01]  /*5090*/  BAR.SYNC.DEFER_BLOCKING 0x6, 0xa0 ;  /* 0x0182800000007b1d */ /* 0x000fe20000010000 */
[C---:B------:R-:W-:Y:S01]  /*50a0*/  IMAD.SHL.U32 R6, R78.reuse, 0x40, RZ ;  /* 0x000000404e067824 */ /* 0x040fe200078e00ff */
[----:B------:R-:W-:Y:S01]  /*50b0*/  SHF.R.U32.HI R7, RZ, 0x1, R78 ;  /* 0x00000001ff077819 */ /* 0x000fe2000001164e */
[C---:B------:R-:W-:Y:S01]  /*50c0*/  IMAD.SHL.U32 R4, R78.reuse, 0x8, RZ ;  /* 0x000000084e047824 */ /* 0x040fe200078e00ff */
[----:B------:R-:W-:Y:S01]  /*50d0*/  CS2R R86, SRZ ;  /* 0x0000000000567805 */ /* 0x000fe2000001ff00 */
[----:B------:R-:W-:Y:S01]  /*50e0*/  IMAD.U32 R37, R78, 0x10000, RZ ;  /* 0x000100004e257824 */ /* 0x000fe200078e00ff */
[----:B------:R-:W-:Y:S01]  /*50f0*/  UMOV UR44, 0x400 ;  /* 0x00000400002c7882 */ /* 0x000fe20000000000 */
[C---:B------:R-:W-:Y:S01]  /*5100*/  LOP3.LUT R5, R6.reuse, 0x180, RZ, 0xc0, !PT ;  /* 0x0000018006057812 */ /* 0x040fe200078ec0ff */
[----:B------:R-:W-:Y:S01]  /*5110*/  ULEA UR44, UR55, UR44, 0x18 ;  /* 0x0000002c372c7291 */ /* 0x000fe2000f8ec0ff */
[----:B------:R-:W-:Y:S01]  /*5120*/  LOP3.LUT R6, R6, 0x640, RZ, 0xc0, !PT ;  /* 0x0000064006067812 */ /* 0x000fe200078ec0ff */
[----:B------:R-:W1:Y:S01]  /*5130*/  LDC.64 R74, c[0x0][0x888] ;  /* 0x00022200ff4a7b82 */ /* 0x000e620000000a00 */
[----:B------:R-:W-:Y:S01]  /*5140*/  LOP3.LUT R4, R5, 0x30, R4, 0xf8, !PT ;  /* 0x0000003005047812 */ /* 0x000fe200078ef804 */
[----:B------:R-:W-:Y:S01]  /*5150*/  IMAD.SHL.U32 R5, R82, 0x800, RZ ;  /* 0x0000080052057824 */ /* 0x000fe200078e00ff */
[----:B------:R-:W-:Y:S01]  /*5160*/  UIADD3 UR4, UPT, UPT, UR44, 0x1200, URZ ;  /* 0x000012002c047890 */ /* 0x000fe2000fffe0ff */
[----:B------:R-:W-:Y:S01]  /*5170*/  IMAD.SHL.U32 R79, R78, 0x10, RZ ;  /* 0x000000104e4f7824 */ /* 0x000fe200078e00ff */
[----:B------:R-:W-:Y:S01]  /*5180*/  LOP3.LUT R4, R4, 0x20, R7, 0x78, !PT ;  /* 0x0000002004047812 */ /* 0x000fe200078e7807 */
[----:B------:R-:W-:Y:S01]  /*5190*/  IMAD.MOV.U32 R36, RZ, RZ, RZ ;  /* 0x000000ffff247224 */ /* 0x000fe200078e00ff */
[----:B------:R-:W-:Y:S01]  /*51a0*/  LOP3.LUT R5, R6, 0x800, R5, 0xf8, !PT ;  /* 0x0000080006057812 */ /* 0x000fe200078ef805 */
[----:B------:R-:W2:Y:S01]  /*51b0*/  LDC.64 R76, c[0x0][0x890] ;  /* 0x00022400ff4c7b82 */ /* 0x000ea20000000a00 */
[----:B------:R-:W-:-:S02]  /*51c0*/  LOP3.LUT R79, R79, 0x20, RZ, 0xc0, !PT ;  /* 0x000000204f4f7812 */ /* 0x000fc400078ec0ff */
[----:B------:R-:W-:Y:S02]  /*51d0*/  CS2R R84, SRZ ;  /* 0x0000000000547805 */ /* 0x000fe4000001ff00 */
[----:B------:R-:W-:Y:S01]  /*51e0*/  LOP3.LUT R80, R5, R4, RZ, 0xfc, !PT ;  /* 0x0000000405507212 */ /* 0x000fe200078efcff */
[----:B------:R-:W-:Y:S01]  /*51f0*/  IMAD.SHL.U32 R5, R82, 0x200000, RZ ;  /* 0x0020000052057824 */ /* 0x000fe200078e00ff */
[----:B------:R-:W3:Y:S01]  /*5200*/  LDCU UR53, c[0x0][0x370] ;  /* 0x00006e00ff3577ac */ /* 0x000ee20008000800 */
[----:B------:R-:W4:Y:S01]  /*5210*/  LDS R0, [UR44+0x120] ;  /* 0x0001202cff007984 */ /* 0x000f220008000800 */
[----:B------:R-:W-:Y:S01]  /*5220*/  IMAD.U32 R88, RZ, RZ, UR4 ;  /* 0x00000004ff587e24 */ /* 0x000fe2000f8e00ff */
[----:B------:R-:W1:Y:S01]  /*5230*/  LDC.64 R72, c[0x0][0x8b0] ;  /* 0x00022c00ff487b82 */ /* 0x000e620000000a00 */
[----:B------:R-:W-:Y:S01]  /*5240*/  LOP3.LUT R5, R5, 0x200000, RZ, 0xc0, !PT ;  /* 0x0020000005057812 */ /* 0x000fe200078ec0ff */
[----:B------:R-:W-:Y:S01]  /*5250*/  VIADD R4, R80, UR44 ;  /* 0x0000002c50047c36 */ /* 0x000fe20008000000 */
[----:B------:R-:W1:Y:S02]  /*5260*/  LDCU.64 UR62, c[0x0][0x348] ;  /* 0x00006900ff3e77ac */ /* 0x000e640008000a00 */
[----:B------:R-:W-:-:S02]  /*5270*/  LOP3.LUT R37, R5, 0x400000, R37, 0xf8, !PT ;  /* 0x0040000005257812 */ /* 0x000fc400078ef825 */
[----:B------:R-:W-:Y:S01]  /*5280*/  IADD3 R79, PT, PT, -R79, 0x200, R4 ;  /* 0x000002004f4f7810 */ /* 0x000fe20007ffe104 */
[----:B------:R-:W1:Y:S01]  /*5290*/  LDC.64 R70, c[0x0][0x8a8] ;  /* 0x00022a00ff467b82 */ /* 0x000e620000000a00 */
[----:B------:R-:W1:Y:S01]  /*52a0*/  LDCU UR41, c[0x0][0xb0c] ;  /* 0x00016180ff2977ac */ /* 0x000e620008000800 */
[----:B------:R-:W1:Y:S01]  /*52b0*/  LDCU UR39, c[0x0][0xb30] ;  /* 0x00016600ff2777ac */ /* 0x000e620008000800 */
[----:B------:R-:W1:Y:S01]  /*52c0*/  LDCU.64 UR58, c[0x0][0x888] ;  /* 0x00011100ff3a77ac */ /* 0x000e620008000a00 */
[----:B------:R-:W1:Y:S01]  /*52d0*/  LDCU.64 UR42, c[0x0][0xb28] ;  /* 0x00016500ff2a77ac */ /* 0x000e620008000a00 */
[----:B------:R-:W1:Y:S01]  /*52e0*/  LDCU.128 UR48, c[0x0][0xb10] ;  /* 0x00016200ff3077ac */ /* 0x000e620008000c00 */
[----:B------:R-:W1:Y:S01]  /*52f0*/  LDCU UR52, c[0x0][0x374] ;  /* 0x00006e80ff3477ac */ /* 0x000e620008000800 */
[----:B------:R-:W-:Y:S01]  /*5300*/  UIADD3 UR56, UPT, UPT, UR44, 0x200, URZ ;  /* 0x000002002c387890 */ /* 0x000fe2000fffe0ff */
[----:B--234-:R-:W-:-:S11]  /*5310*/  IMAD.IADD R37, R0, 0x1, R37 ;  /* 0x0000000100257824 */ /* 0x01cfd600078e0225 */
.L_x_113:
[----:B------:R-:W-:Y:S02]  /*5320*/  LEA R3, R84, UR44, 0x3 ;  /* 0x0000002c54037c11 */ /* 0x000fe4000f8e18ff */
[----:B------:R-:W-:Y:S02]  /*5330*/  SHF.L.U32 R0, R86, 0x1f, RZ ;  /* 0x0000001f56007819 */ /* 0x000fe400000006ff */
[----:B------:R-:W-:Y:S02]  /*5340*/  LEA R4, R84, UR44, 0x4 ;  /* 0x0000002c54047c11 */ /* 0x000fe4000f8e20ff */
[----:B--2---:R-:W2:Y:S02]  /*5350*/  SYNCS.PHASECHK.TRANS64.TRYWAIT P0, [R3+URZ+0x70], R0 ;  /* 0x00007000030075a7 */ /* 0x004ea400080011ff */
[----:B-12---:R-:W-:Y:S05]  /*5360*/  @!P0 BRA `(.L_x_96) ;  /* 0x0000002400108947 */ /* 0x006fea0003800000 */
.L_x_150:
[----:B------:R-:W3:Y:S01]  /*5370*/  LDS.128 R4, [R4+0x100] ;  /* 0x0001000004047984 */ /* 0x000ee20000000c00 */
[----:B------:R-:W-:Y:S01]  /*5380*/  UISETP.GE.AND UP0, UPT, UR40, 0x1, UPT ;  /* 0x000000012800788c */ /* 0x000fe2000bf06270 */
[----:B------:R-:W-:Y:S01]  /*5390*/  @!PT LDS RZ, [RZ] ;  /* 0x00000000fffff984 */ /* 0x000fe20000000800 */
[----:B------:R-:W-:Y:S01]  /*53a0*/  @!PT LDS RZ, [RZ] ;  /* 0x00000000fffff984 */ /* 0x000fe20000000800 */
[----:B------:R-:W-:Y:S01]  /*53b0*/  @!PT LDS RZ, [RZ] ;  /* 0x00000000fffff984 */ /* 0x000fe20000000800 */
[----:B------:R-:W-:Y:S01]  /*53c0*/  @!PT LDS RZ, [RZ] ;  /* 0x00000000fffff984 */ /* 0x000fe20000000800 */
[----:B------:R4:W-:Y:S06]  /*53d0*/  MEMBAR.ALL.CTA ;  /* 0x0000000000007992 */ /* 0x0009ec0000008000 */
[----:B----4-:R-:W4:Y:S01]  /*53e0*/  FENCE.VIEW.ASYNC.S ;  /* 0x00000000000073c6 */ /* 0x010f220000000000 */
[----:B---3--:R-:W-:Y:S11]  /*53f0*/  LOP3.LUT P0, RZ, R6, 0x1, RZ, 0xc0, !PT ;  /* 0x0000000106ff7812 */ /* 0x008ff6000780c0ff */
[----:B------:R-:W-:Y:S02]  /*5400*/  @!UPT UIADD3 URZ, UPT, UPT, URZ, URZ, URZ ;  /* 0x000000fffffff290 */ /* 0x000fe4000fffe0ff */
[----:B----4-:R-:W-:Y:S01]  /*5410*/  VOTEU.ANY UP1, P0 ;  /* 0x0000000000ff7886 */ /* 0x010fe20000020100 */
[----:B------:R-:W-:Y:S01]  /*5420*/  PLOP3.LUT P0, PT, PT, PT, UP1, 0x80, 0x8 ;  /* 0x000000000008781c */ /* 0x000fe20003f0f018 */
[----:B------:R-:W-:Y:S11]  /*5430*/  UP2UR UR47, UPR, URZ, 0x2 ;  /* 0x00000002ff2f7883 */ /* 0x000ff60008000000 */
[----:B------:R-:W-:Y:S01]  /*5440*/  @!UPT UIADD3 URZ, UPT, UPT, URZ, URZ, URZ ;  /* 0x000000fffffff290 */ /* 0x000fe2000fffe0ff */
        /* <DEDUP_REMOVED lines=13> */
[----:B------:R-:W3:Y:S01]  /*5520*/  LDCU UR12, c[0x0][0xb20] ;  /* 0x00016400ff0c77ac */ /* 0x000ee20008000800 */
[----:B-1----:R-:W-:Y:S02]  /*5530*/  UIMAD.WIDE.U32 UR4, UR52, UR51, URZ ;  /* 0x00000033340472a5 */ /* 0x002fe4000f8e00ff */
[----:B------:R-:W-:Y:S02]  /*5540*/  UIMAD.WIDE.U32 UR6, UR53, UR48, URZ ;  /* 0x00000030350672a5 */ /* 0x000fe4000f8e00ff */
[----:B------:R-:W-:Y:S02]  /*5550*/  UISETP.NE.AND UP0, UPT, UR50, 0x1, UPT ;  /* 0x000000013200788c */ /* 0x000fe4000bf05270 */
[----:B------:R-:W-:Y:S02]  /*5560*/  UIMAD.WIDE.U32 UR8, UR37, UR51, URZ ;  /* 0x00000033250872a5 */ /* 0x000fe4000f8e00ff */
[----:B------:R-:W-:Y:S02]  /*5570*/  UIMAD.WIDE.U32 UR10, UR38, UR48, URZ ;  /* 0x00000030260a72a5 */ /* 0x000fe4000f8e00ff */
[----:B------:R-:W-:Y:S02]  /*5580*/  UISETP.NE.AND UP1, UPT, UR41, 0x1, UPT ;  /* 0x000000012900788c */ /* 0x000fe4000bf25270 */
[----:B------:R-:W-:Y:S01]  /*5590*/  UISETP.NE.AND UP2, UPT, UR40, 0x1, UPT ;  /* 0x000000012800788c */ /* 0x000fe2000bf45270 */
[----:B------:R-:W-:Y:S02]  /*55a0*/  UMOV UR4, UR5 ;  /* 0x0000000500047c82 */ /* 0x000fe40008000000 */
[----:B---3--:R-:W-:Y:S03]  /*55b0*/  USHF.R.U32.HI UR5, URZ, UR12, UR4 ;  /* 0x0000000cff057299 */ /* 0x008fe60008011604 */
[----:B------:R-:W-:Y:S02]  /*55c0*/  UMOV UR4, UR7 ;  /* 0x0000000700047c82 */ /* 0x000fe40008000000 */
[----:B------:R-:W-:Y:S02]  /*55d0*/  USHF.R.U32.HI UR7, URZ, UR49, UR4 ;  /* 0x00000031ff077299 */ /* 0x000fe40008011604 */
[----:B------:R-:W-:Y:S02]  /*55e0*/  USEL UR4, UR52, UR5, !UP0 ;  /* 0x0000000534047287 */ /* 0x000fe4000c000000 */
[----:B------:R-:W-:Y:S01]  /*55f0*/  USEL UR7, UR53, UR7, !UP1 ;  /* 0x0000000735077287 */ /* 0x000fe2000c800000 */
[----:B------:R-:W-:Y:S01]  /*5600*/  UMOV UR5, UR9 ;  /* 0x0000000900057c82 */ /* 0x000fe20008000000 */
[----:B------:R-:W-:Y:S02]  /*5610*/  UIMAD.WIDE.U32 UR8, UR4, UR42, URZ ;  /* 0x0000002a040872a5 */ /* 0x000fe4000f8e00ff */
[----:B------:R-:W-:Y:S03]  /*5620*/  USHF.R.U32.HI UR6, URZ, UR12, UR5 ;  /* 0x0000000cff067299 */ /* 0x000fe60008011605 */
[----:B------:R-:W-:Y:S01]  /*5630*/  UMOV UR5, UR11 ;  /* 0x0000000b00057c82 */ /* 0x000fe20008000000 */
[----:B------:R-:W-:Y:S02]  /*5640*/  UIMAD.WIDE.U32 UR10, UR7, UR42, URZ ;  /* 0x0000002a070a72a5 */ /* 0x000fe4000f8e00ff */
[----:B------:R-:W-:Y:S02]  /*5650*/  USHF.R.U32.HI UR12, URZ, UR49, UR5 ;  /* 0x00000031ff0c7299 */ /* 0x000fe40008011605 */
[----:B------:R-:W-:Y:S01]  /*5660*/  USEL UR6, UR37, UR6, !UP0 ;  /* 0x0000000625067287 */ /* 0x000fe2000c000000 */
[----:B------:R-:W-:Y:S02]  /*5670*/  UMOV UR5, UR9 ;  /* 0x0000000900057c82 */ /* 0x000fe40008000000 */
[----:B------:R-:W-:Y:S01]  /*5680*/  UMOV UR10, UR11 ;  /* 0x0000000b000a7c82 */ /* 0x000fe20008000000 */
[----:B------:R-:W-:Y:S02]  /*5690*/  @UP2 USHF.R.U32.HI UR4, URZ, UR43, UR5 ;  /* 0x0000002bff042299 */ /* 0x000fe40008011605 */
[----:B------:R-:W-:Y:S02]  /*56a0*/  @UP2 USHF.R.U32.HI UR7, URZ, UR43, UR10 ;  /* 0x0000002bff072299 */ /* 0x000fe4000801160a */
[----:B------:R-:W-:Y:S02]  /*56b0*/  UIMAD UR4, UR40, UR4, URZ ;  /* 0x00000004280472a4 */ /* 0x000fe4000f8e02ff */
[----:B------:R-:W-:Y:S02]  /*56c0*/  UIMAD.WIDE.U32 UR10, UR6, UR42, URZ ;  /* 0x0000002a060a72a5 */ /* 0x000fe4000f8e00ff */
[----:B------:R-:W-:Y:S02]  /*56d0*/  USEL UR5, UR38, UR12, !UP1 ;  /* 0x0000000c26057287 */ /* 0x000fe4000c800000 */
[----:B------:R-:W-:Y:S02]  /*56e0*/  UIMAD UR8, UR40, UR7, URZ ;  /* 0x00000007280872a4 */ /* 0x000fe4000f8e02ff */
[----:B------:R-:W-:Y:S03]  /*56f0*/  UISETP.GE.AND UP0, UPT, UR6, UR4, UPT ;  /* 0x000000040600728c */ /* 0x000fe6000bf06270 */
[----:B------:R-:W-:Y:S01]  /*5700*/  UMOV UR4, UR11 ;  /* 0x0000000b00047c82 */ /* 0x000fe20008000000 */
[----:B------:R-:W-:Y:S02]  /*5710*/  UISETP.GE.OR UP0, UPT, UR5, UR8, UP0 ;  /* 0x000000080500728c */ /* 0x000fe40008706670 */
[----:B------:R-:W-:Y:S02]  /*5720*/  USHF.R.U32.HI UR4, URZ, UR43, UR4 ;  /* 0x0000002bff047299 */ /* 0x000fe40008011604 */
[----:B------:R-:W-:Y:S02]  /*5730*/  UIMAD.WIDE.U32 UR8, UR5, UR42, URZ ;  /* 0x0000002a050872a5 */ /* 0x000fe4000f8e00ff */
[----:B------:R-:W-:Y:S02]  /*5740*/  USEL UR11, UR6, UR4, !UP2 ;  /* 0x00000004060b7287 */ /* 0x000fe4000d000000 */
[----:B------:R-:W-:Y:S02]  /*5750*/  UIADD3 UR8, UPT, UPT, -UR5, URZ, URZ ;  /* 0x000000ff05087290 */ /* 0x000fe4000fffe1ff */
[----:B------:R-:W-:Y:S01]  /*5760*/  UIADD3 UR10, UPT, UPT, -UR11, URZ, URZ ;  /* 0x000000ff0b0a7290 */ /* 0x000fe2000fffe1ff */
[----:B------:R-:W-:Y:S01]  /*5770*/  @!UP0 UMOV UR4, UR9 ;  /* 0x0000000900048c82 */ /* 0x000fe20008000000 */
[----:B------:R-:W-:Y:S02]  /*5780*/  UIADD3 UR9, UPT, UPT, -UR6, URZ, URZ ;  /* 0x000000ff06097290 */ /* 0x000fe4000fffe1ff */
[----:B------:R-:W-:Y:S02]  /*5790*/  @!UP0 USHF.R.U32.HI UR4, URZ, UR43, UR4 ;  /* 0x0000002bff048299 */ /* 0x000fe40008011604 */
[----:B------:R-:W-:Y:S02]  /*57a0*/  UIMAD UR10, UR40, UR10, UR6 ;  /* 0x0000000a280a72a4 */ /* 0x000fe4000f8e0206 */
[----:B------:R-:W-:Y:S04]  /*57b0*/  @!UP0 USEL UR4, UR5, UR4, !UP2 ;  /* 0x0000000405048287 */ /* 0x000fe8000d000000 */
[----:B------:R-:W-:Y:S02]  /*57c0*/  @!UP0 UIMAD UR10, UR7, UR10, UR4 ;  /* 0x0000000a070a82a4 */ /* 0x000fe4000f8e0204 */
[----:B------:R-:W-:Y:S02]  /*57d0*/  @!UP0 UIADD3 UR11, UPT, UPT, UR11, -UR4, URZ ;  /* 0x800000040b0b8290 */ /* 0x000fe4000fffe0ff */
[----:B------:R-:W-:Y:S02]  /*57e0*/  UIMAD UR7, UR41, UR8, UR38 ;  /* 0x00000008290772a4 */ /* 0x000fe4000f8e0226 */
[----:B------:R-:W-:Y:S02]  /*57f0*/  @!UP0 UIMAD UR6, UR11, UR40, UR5 ;  /* 0x000000280b0682a4 */ /* 0x000fe4000f8e0205 */
[----:B------:R-:W-:Y:S01]  /*5800*/  UIMAD UR4, UR50, UR9, UR37 ;  /* 0x00000009320472a4 */ /* 0x000fe2000f8e0225 */
[----:B------:R-:W-:Y:S02]  /*5810*/  @!UP0 UMOV UR5, UR10 ;  /* 0x0000000a00058c82 */ /* 0x000fe40008000000 */
[----:B------:R-:W-:Y:S02]  /*5820*/  UIMAD UR38, UR5, UR41, UR7 ;  /* 0x00000029052672a4 */ /* 0x000fe4000f8e0207 */
[----:B------:R-:W-:Y:S11]  /*5830*/  UIMAD UR37, UR6, UR50, UR4 ;  /* 0x00000032062572a4 */ /* 0x000ff6000f8e0204 */
[----:B------:R-:W-:Y:S01]  /*5840*/  @!UPT UIADD3 URZ, UPT, UPT, URZ, URZ, URZ ;  /* 0x000000fffffff290 */ /* 0x000fe2000fffe0ff */
.L_x_97:
[----:B-1----:R-:W-:Y:S01]  /*5850*/  UISETP.NE.AND UP0, UPT, UR39, 0x1, UPT ;  /* 0x000000012700788c */ /* 0x002fe2000bf05270 */
[----:B------:R-:W-:Y:S10]  /*5860*/  IADD3 R84, PT, PT, R84, 0x1, RZ ;  /* 0x0000000154547810 */ /* 0x000ff40007ffe0ff */
[----:B------:R-:W1:Y:S01]  /*5870*/  @!UP0 LDCU.128 UR12, c[0x0][0xb10] ;  /* 0x00016200ff0c87ac */ /* 0x000e620008000c00 */
[----:B------:R-:W3:Y:S01]  /*5880*/  @!UP0 LDCU UR5, c[0x0][0xb0c] ;  /* 0x00016180ff0587ac */ /* 0x000ee20008000800 */
[----:B------:R-:W4:Y:S01]  /*5890*/  @!UP0 LDCU UR10, c[0x0][0xb20] ;  /* 0x00016400ff0a87ac */ /* 0x000f220008000800 */
[----:B-1----:R-:W-:Y:S02]  /*58a0*/  UIMAD.WIDE.U32 UR8, UR38, UR12, URZ ;  /* 0x0000000c260872a5 */ /* 0x002fe4000f8e00ff */
[----:B------:R-:W-:Y:S02]  /*58b0*/  UIMAD.WIDE.U32 UR6, UR37, UR15, URZ ;  /* 0x0000000f250672a5 */ /* 0x000fe4000f8e00ff */
[----:B------:R-:W-:Y:S03]  /*58c0*/  @!UP0 UISETP.NE.AND UP1, UPT, UR14, 0x1, UPT ;  /* 0x000000010e00888c */ /* 0x000fe6000bf25270 */
[----:B------:R-:W-:Y:S01]  /*58d0*/  @!UP0 UMOV UR4, UR9 ;  /* 0x0000000900048c82 */ /* 0x000fe20008000000 */
[----:B---3--:R-:W-:Y:S02]  /*58e0*/  @!UP0 UISETP.NE.AND UP2, UPT, UR5, 0x1, UPT ;  /* 0x000000010500888c */ /* 0x008fe4000bf45270 */
[----:B------:R-:W-:Y:S01]  /*58f0*/  @!UP0 USHF.R.U32.HI UR4, URZ, UR13, UR4 ;  /* 0x0000000dff048299 */ /* 0x000fe20008011604 */
[----:B------:R-:W-:Y:S02]  /*5900*/  @!UP0 UMOV UR6, UR7 ;  /* 0x0000000700068c82 */ /* 0x000fe40008000000 */
[----:B----4-:R-:W-:Y:S02]  /*5910*/  @!UP0 USHF.R.U32.HI UR6, URZ, UR10, UR6 ;  /* 0x0000000aff068299 */ /* 0x010fe40008011606 */
[----:B------:R-:W-:Y:S02]  /*5920*/  @!UP0 USEL UR7, UR38, UR4, !UP2 ;  /* 0x0000000426078287 */ /* 0x000fe4000d000000 */
[----:B------:R-:W-:Y:S04]  /*5930*/  @!UP0 USEL UR6, UR37, UR6, !UP1 ;  /* 0x0000000625068287 */ /* 0x000fe8000c800000 */
[----:B------:R-:W-:Y:S02]  /*5940*/  @!UP0 UIADD3 UR4, UPT, UPT, -UR7, UR6, URZ ;  /* 0x0000000607048290 */ /* 0x000fe4000fffe1ff */
[----:B------:R-:W-:Y:S02]  /*5950*/  @!UP0 UIADD3 UR6, UPT, UPT, UR7, -UR6, URZ ;  /* 0x8000000607068290 */ /* 0x000fe4000fffe0ff */
[----:B------:R-:W-:Y:S02]  /*5960*/  @!UP0 UIMAD UR38, UR4, UR5, UR38 ;  /* 0x00000005042682a4 */ /* 0x000fe4000f8e0226 */
[----:B------:R-:W-:Y:S02]  /*5970*/  @!UP0 UIMAD UR37, UR6, UR14, UR37 ;  /* 0x0000000e062582a4 */ /* 0x000fe4000f8e0225 */
[----:B------:R-:W-:Y:S09]  /*5980*/  ULOP3.LUT UP0, URZ, UR56, 0x1b0, URZ, 0xc0, !UPT ;  /* 0x000001b038ff7892 */ /* 0x000ff2000f80c0ff */
[----:B------:R-:W-:Y:S05]  /*5990*/  BRA.U !UP0, `(.L_x_98) ;  /* 0x0000000108407547 */ /* 0x000fea000b800000 */
[----:B------:R-:W1:Y:S01]  /*59a0*/  LDCU.64 UR8, c[0x4][0x80] ;  /* 0x01001000ff0877ac */ /* 0x000e620008000a00 */
[----:B------:R-:W-:Y:S01]  /*59b0*/  MOV R3, 0x0 ;  /* 0x0000000000037802 */ /* 0x000fe20000000f00 */
[----:B------:R-:W-:Y:S02]  /*59c0*/  HFMA2 R12, -RZ, RZ, 0, 5.9604644775390625e-08 ;  /* 0x00000001ff0c7431 */ /* 0x000fe400000001ff */
[----:B------:R-:W-:Y:S02]  /*59d0*/  IMAD.MOV.U32 R8, RZ, RZ, 0x70 ;  /* 0x00000070ff087424 */ /* 0x000fe400078e00ff */
[----:B------:R-:W-:Y:S01]  /*59e0*/  IMAD.MOV.U32 R13, RZ, RZ, RZ ;  /* 0x000000ffff0d7224 */ /* 0x000fe200078e00ff */
[----:B------:R-:W3:Y:S01]  /*59f0*/  LDCU.64 UR6, c[0x4][0x88] ;  /* 0x01001100ff0677ac */ /* 0x000ee20008000a00 */
[----:B------:R-:W4:Y:S01]  /*5a00*/  LDC.64 R2, c[0x4][R3] ;  /* 0x0100000003027b82 */ /* 0x000f220000000a00 */
[----:B------:R-:W2:Y:S01]  /*5a10*/  LDCU.64 UR4, c[0x4][0x8] ;  /* 0x01000100ff0477ac */ /* 0x000ea20008000a00 */
[----:B-1----:R-:W-:Y:S01]  /*5a20*/  MOV R5, UR9 ;  /* 0x0000000900057c02 */ /* 0x002fe20008000f00 */
[----:B------:R-:W-:Y:S01]  /*5a30*/  IMAD.U32 R4, RZ, RZ, UR8 ;  /* 0x00000008ff047e24 */ /* 0x000fe2000f8e00ff */
[----:B---3--:R-:W-:Y:S01]  /*5a40*/  MOV R7, UR7 ;  /* 0x0000000700077c02 */ /* 0x008fe20008000f00 */
[----:B------:R-:W-:Y:S01]  /*5a50*/  IMAD.U32 R6, RZ, RZ, UR6 ;  /* 0x00000006ff067e24 */ /* 0x000fe2000f8e00ff */
[----:B--2---:R-:W-:Y:S01]  /*5a60*/  MOV R11, UR5 ;  /* 0x00000005000b7c02 */ /* 0x004fe20008000f00 */
[----:B------:R-:W-:Y:S02]  /*5a70*/  IMAD.U32 R10, RZ, RZ, UR4 ;  /* 0x00000004ff0a7e24 */ /* 0x000fe4000f8e00ff */
[----:B------:R-:W-:Y:S07]  /*5a80*/  LEPC R20, `(.L_x_98) ;  /* 0x000000001014794e */ /* 0x000fee0000000000 */
[----:B----45:R-:W-:Y:S05]  /*5a90*/  CALL.ABS.NOINC R2 ;  /* 0x0000000002007343 */ /* 0x030fea0003c00000 */
.L_x_98:
[----:B------:R-:W-:Y:S01]  /*5aa0*/  LOP3.LUT P0, RZ, R88, 0x1b0, RZ, 0xc0, !PT ;  /* 0x000001b058ff7812 */ /* 0x000fe2000780c0ff */
[----:B------:R-:W-:Y:S11]  /*5ab0*/  BSSY.RECONVERGENT B6, `(.L_x_99) ;  /* 0x0000013000067945 */ /* 0x000ff60003800200 */
[----:B------:R-:W-:Y:S01]  /*5ac0*/  @!UPT UIADD3 URZ, UPT, UPT, URZ, URZ, URZ ;  /* 0x000000fffffff290 */ /* 0x000fe2000fffe0ff */
[----:B------:R-:W-:Y:S05]  /*5ad0*/  @!P0 BRA `(.L_x_100) ;  /* 0x0000000000408947 */ /* 0x000fea0003800000 */
        /* <DEDUP_REMOVED lines=16> */
.L_x_100:
[----:B------:R-:W-:Y:S05]  /*5be0*/  BSYNC.RECONVERGENT B6 ;  /* 0x0000000000067941 */ /* 0x000fea0003800200 */
.L_x_99:
[----:B------:R-:W-:Y:S01]  /*5bf0*/  ISETP.NE.U32.AND P3, PT, R76, RZ, PT ;  /* 0x000000ff4c00720c */ /* 0x000fe20003f65070 */
[----:B------:R-:W-:Y:S01]  /*5c00*/  UISETP.NE.AND UP1, UPT, UR61, URZ, UPT ;  /* 0x000000ff3d00728c */ /* 0x000fe2000bf25270 */
[----:B------:R-:W-:Y:S02]  /*5c10*/  ISETP.NE.U32.AND P4, PT, R72, RZ, PT ;  /* 0x000000ff4800720c */ /* 0x000fe40003f85070 */
[----:B------:R-:W-:Y:S02]  /*5c20*/  ISETP.NE.AND.EX P3, PT, R77, RZ, PT, P3 ;  /* 0x000000ff4d00720c */ /* 0x000fe40003f65330 */
[----:B------:R-:W-:Y:S02]  /*5c30*/  PLOP3.LUT P1, PT, PT, PT, PT, 0x8, 0x80 ;  /* 0x000000000080781c */ /* 0x000fe40003f2e170 */
[----:B------:R-:W-:Y:S02]  /*5c40*/  PLOP3.LUT P0, PT, PT, PT, UP1, 0x80, 0x8 ;  /* 0x000000000008781c */ /* 0x000fe40003f0f018 */
[----:B------:R-:W-:Y:S02]  /*5c50*/  ISETP.NE.AND.EX P4, PT, R73, RZ, PT, P4 ;  /* 0x000000ff4900720c */ /* 0x000fe40003f85340 */
[----:B------:R-:W1:Y:S09]  /*5c60*/  @UP1 LDCU.64 UR4, c[0x0][0x888] ;  /* 0x00011100ff0417ac */ /* 0x000e720008000a00 */
[----:B------:R-:W-:Y:S01]  /*5c70*/  @P0 PLOP3.LUT P1, PT, P3, PT, PT, 0x80, 0x8 ;  /* 0x000000000008081c */ /* 0x000fe20001f2f070 */
[----:B-1----:R-:W-:Y:S04]  /*5c80*/  @UP1 UISETP.NE.U32.AND UP0, UPT, UR4, URZ, UPT ;  /* 0x000000ff0400128c */ /* 0x002fe8000bf05070 */
[----:B------:R-:W-:Y:S04]  /*5c90*/  @UP1 UISETP.NE.AND.EX UP0, UPT, UR5, URZ, UPT, UP0 ;  /* 0x000000ff0500128c */ /* 0x000fe8000bf05300 */
[----:B------:R-:W-:Y:S01]  /*5ca0*/  @UP1 USEL UR4, URZ, 0xffffffff, UP0 ;  /* 0xffffffffff041887 */ /* 0x000fe20008000000 */
[----:B------:R-:W-:Y:S11]  /*5cb0*/  @!P3 BRA `(.L_x_101) ;  /* 0x000000000030b947 */ /* 0x000ff60003800000 */
[----:B------:R-:W-:Y:S01]  /*5cc0*/  ISETP.NE.U32.AND P2, PT, R74, RZ, PT ;  /* 0x000000ff4a00720c */ /* 0x000fe20003f45070 */
[----:B------:R-:W1:Y:S01]  /*5cd0*/  LDCU.64 UR6, c[0x0][0x358] ;  /* 0x00006b00ff0677ac */ /* 0x000e620008000a00 */
[----:B------:R-:W-:Y:S02]  /*5ce0*/  IMAD.MOV.U32 R81, RZ, RZ, 0x1 ;  /* 0x00000001ff517424 */ /* 0x000fe400078e00ff */
[----:B------:R-:W-:Y:S11]  /*5cf0*/  ISETP.NE.AND.EX P2, PT, R75, RZ, PT, P2 ;  /* 0x000000ff4b00720c */ /* 0x000ff60003f45320 */
[----:B------:R-:W-:Y:S02]  /*5d00*/  @!UPT UIADD3 URZ, UPT, UPT, URZ, URZ, URZ ;  /* 0x000000fffffff290 */ /* 0x000fe4000fffe0ff */
[----:B------:R-:W3:Y:S01]  /*5d10*/  @P2 LDC.64 R2, c[0x0][0x888] ;  /* 0x00022200ff022b82 */ /* 0x000ee20000000a00 */
[----:B--2---:R-:W-:Y:S04]  /*5d20*/  @P2 IMAD R0, R76, UR36, RZ ;  /* 0x000000244c002c24 */ /* 0x004fe8000f8e02ff */
[----:B---3--:R-:W-:Y:S04]  /*5d30*/  @P2 IMAD.WIDE R2, R0, 0x4, R2 ;  /* 0x0000000400022825 */ /* 0x008fe800078e0202 */
[----:B------:R-:W-:Y:S01]  /*5d40*/  HFMA2 R0, -RZ, RZ, 0, 5.9604644775390625e-08 ;  /* 0x00000001ff007431 */ /* 0x000fe200000001ff */
[----:B-1---5:R1:W5:Y:S04]  /*5d50*/  @P2 LDG.E R40, desc[UR6][R2.64] ;  /* 0x0000000602282981 */ /* 0x022368000c1e1900 */
[----:B------:R-:W-:Y:S01]  /*5d60*/  @!P2 PRMT R81, R0, 0x7610, R81 ;  /* 0x000076100051a816 */ /* 0x000fe20000000051 */
[----:B-1----:R-:W3:Y:S06]  /*5d70*/  @!P2 LDC R40, c[0x0][0x880] ;  /* 0x00022000ff28ab82 */ /* 0x002eec0000000800 */
.L_x_101:
[----:B------:R-:W-:Y:S05]  /*5d80*/  @!P4 BRA `(.L_x_102) ;  /* 0x000000000024c947 */ /* 0x000fea0003800000 */
[----:B------:R-:W-:Y:S01]  /*5d90*/  ISETP.NE.U32.AND P2, PT, R70, RZ, PT ;  /* 0x000000ff4600720c */ /* 0x000fe20003f45070 */
[----:B------:R-:W1:Y:S03]  /*5da0*/  LDCU.64 UR6, c[0x0][0x358] ;  /* 0x00006b00ff0677ac */ /* 0x000e660008000a00 */
[----:B------:R-:W-:Y:S11]  /*5db0*/  ISETP.NE.AND.EX P2, PT, R71, RZ, PT, P2 ;  /* 0x000000ff4700720c */ /* 0x000ff60003f45320 */
[----:B------:R-:W-:Y:S02]  /*5dc0*/  @!UPT UIADD3 URZ, UPT, UPT, URZ, URZ, URZ ;  /* 0x000000fffffff290 */ /* 0x000fe4000fffe0ff */
[----:B------:R-:W4:Y:S01]  /*5dd0*/  @P2 LDC.64 R2, c[0x0][0x8a8] ;  /* 0x00022a00ff022b82 */ /* 0x000f220000000a00 */
[----:B--2---:R-:W-:Y:S04]  /*5de0*/  @P2 IMAD R0, R72, UR36, RZ ;  /* 0x0000002448002c24 */ /* 0x004fe8000f8e02ff */
[----:B----4-:R-:W-:Y:S05]  /*5df0*/  @P2 IMAD.WIDE R2, R0, 0x4, R2 ;  /* 0x0000000400022825 */ /* 0x010fea00078e0202 */
[----:B-1---5:R1:W5:Y:S02]  /*5e00*/  @P2 LDG.E R38, desc[UR6][R2.64] ;  /* 0x0000000602262981 */ /* 0x022364000c1e1900 */
[----:B-1----:R-:W4:Y:S02]  /*5e10*/  @!P2 LDC R38, c[0x0][0x8a0] ;  /* 0x00022800ff26ab82 */ /* 0x002f240000000800 */
.L_x_102:
[----:B---3-5:R-:W-:Y:S01]  /*5e20*/  @P0 ISETP.NE.AND P4, PT, R40, RZ, PT ;  /* 0x000000ff2800020c */ /* 0x028fe20003f85270 */
[----:B--2---:R-:W-:Y:S01]  /*5e30*/  IMAD.U32 R0, RZ, RZ, UR4 ;  /* 0x00000004ff007e24 */ /* 0x004fe2000f8e00ff */
[----:B------:R-:W-:Y:S01]  /*5e40*/  @P0 LOP3.LUT P2, RZ, R81, 0xff, RZ, 0xc0, !PT ;  /* 0x000000ff51ff0812 */ /* 0x000fe2000784c0ff */
[----:B------:R-:W-:Y:S01]  /*5e50*/  BSSY B1, `(.L_x_103) ;  /* 0x0000034000017945 */ /* 0x000fe20003800000 */
[----:B------:R-:W-:Y:S02]  /*5e60*/  @P0 SEL R2, RZ, 0xffffffff, P4 ;  /* 0xffffffffff020807 */ /* 0x000fe40002000000 */
[----:B------:R-:W-:Y:S02]  /*5e70*/  CS2R R50, SRZ ;  /* 0x0000000000327805 */ /* 0x000fe4000001ff00 */
[----:B------:R-:W-:Y:S02]  /*5e80*/  LEA R83, R36, UR44, 0x3 ;  /* 0x0000002c24537c11 */ /* 0x000fe4000f8e18ff */
[----:B------:R-:W-:Y:S02]  /*5e90*/  CS2R R48, SRZ ;  /* 0x0000000000307805 */ /* 0x000fe4000001ff00 */
[----:B------:R-:W-:Y:S02]  /*5ea0*/  @P1 SEL R2, R0, R2, !P2 ;  /* 0x0000000200021207 */ /* 0x000fe40005000000 */
[----:B------:R-:W-:Y:S02]  /*5eb0*/  CS2R R46, SRZ ;  /* 0x00000000002e7805 */ /* 0x000fe4000001ff00 */
[----:B------:R-:W-:Y:S02]  /*5ec0*/  SHF.L.U32 R4, R87, 0x1f, RZ ;  /* 0x0000001f57047819 */ /* 0x000fe400000006ff */
[----:B------:R-:W-:Y:S02]  /*5ed0*/  CS2R R44, SRZ ;  /* 0x00000000002c7805 */ /* 0x000fe4000001ff00 */
[----:B------:R-:W-:Y:S02]  /*5ee0*/  @P0 LOP3.LUT R2, R2, 0x1, RZ, 0xc0, !PT ;  /* 0x0000000102020812 */ /* 0x000fe400078ec0ff */
[----:B------:R-:W-:Y:S02]  /*5ef0*/  PLOP3.LUT P5, PT, PT, PT, PT, 0x8, 0x80 ;  /* 0x000000000080781c */ /* 0x000fe40003fae170 */
[----:B------:R-:W-:Y:S01]  /*5f00*/  ISETP.NE.U32.OR P1, PT, R2, 0x1, !P0 ;  /* 0x000000010200780c */ /* 0x000fe20004725470 */
[----:B------:R-:W-:Y:S11]  /*5f10*/  IMAD R2, R36, 0x20, R37 ;  /* 0x0000002024027824 */ /* 0x000ff600078e0225 */
[----:B------:R-:W-:Y:S01]  /*5f20*/  @!UPT UIADD3 URZ, UPT, UPT, URZ, URZ, URZ ;  /* 0x000000fffffff290 */ /* 0x000fe2000fffe0ff */
[----:B------:R-:W-:Y:S04]  /*5f30*/  @P1 SHF.L.U32 R0, R85, 0x1f, RZ ;  /* 0x0000001f55001819 */ /* 0x000fe800000006ff */
[----:B------:R-:W1:Y:S01]  /*5f40*/  @P1 SYNCS.PHASECHK.TRANS64.TRYWAIT P0, [UR44+0x50], R0 ;  /* 0x00005000ff0015a7 */ /* 0x000e62000800112c */
[----:B------:R2:W3:Y:S01]  /*5f50*/  SYNCS.PHASECHK.TRANS64.TRYWAIT P4, [R83+URZ+0x90], R4 ;  /* 0x00009004530075a7 */ /* 0x0004e200080811ff */
[----:B-1----:R-:W-:Y:S01]  /*5f60*/  @P1 PLOP3.LUT P5, PT, P0, PT, PT, 0x8, 0x80 ;  /* 0x000000000080181c */ /* 0x002fe200007ae170 */
[----:B------:R-:W-:Y:S01]  /*5f70*/  @!UPT UIADD3 URZ, UPT, UPT, URZ, URZ, URZ ;  /* 0x000000fffffff290 */ /* 0x000fe2000fffe0ff */
[----:B--23--:R-:W-:Y:S11]  /*5f80*/  @!P1 BRA `(.L_x_104) ;  /* 0x0000000000809947 */ /* 0x00cff60003800000 */
[----:B------:R-:W-:Y:S01]  /*5f90*/  ISETP.NE.U32.AND P0, PT, RZ, UR58, PT ;  /* 0x0000003aff007c0c */ /* 0x000fe2000bf05070 */
[----:B------:R-:W-:Y:S01]  /*5fa0*/  BSSY B0, `(.L_x_105) ;  /* 0x0000012000007945 */ /* 0x000fe20003800000 */
[----:B------:R-:W-:Y:S02]  /*5fb0*/  ISETP.NE.AND P2, PT, R40, RZ, PT ;  /* 0x000000ff2800720c */ /* 0x000fe40003f45270 */
[----:B------:R-:W-:Y:S02]  /*5fc0*/  CS2R R46, SRZ ;  /* 0x00000000002e7805 */ /* 0x000fe4000001ff00 */
[----:B------:R-:W-:Y:S02]  /*5fd0*/  ISETP.NE.AND.EX P0, PT, RZ, UR59, PT, P0 ;  /* 0x0000003bff007c0c */ /* 0x000fe4000bf05300 */
[----:B------:R-:W-:Y:S02]  /*5fe0*/  CS2R R44, SRZ ;  /* 0x00000000002c7805 */ /* 0x000fe4000001ff00 */
[----:B------:R-:W-:Y:S02]  /*5ff0*/  LOP3.LUT P1, RZ, R81, 0xff, RZ, 0xc0, !PT ;  /* 0x000000ff51ff7812 */ /* 0x000fe4000782c0ff */
[----:B------:R-:W-:Y:S02]  /*6000*/  CS2R R50, SRZ ;  /* 0x0000000000327805 */ /* 0x000fe4000001ff00 */
[----:B------:R-:W-:Y:S02]  /*6010*/  SEL R0, RZ, 0xffffffff, P2 ;  /* 0xffffffffff007807 */ /* 0x000fe40001000000 */
[----:B------:R-:W-:Y:S02]  /*6020*/  CS2R R48, SRZ ;  /* 0x0000000000307805 */ /* 0x000fe4000001ff00 */
[----:B------:R-:W-:Y:S04]  /*6030*/  SEL R3, RZ, 0xffffffff, P0 ;  /* 0xffffffffff037807 */ /* 0x000fe80000000000 */
[----:B------:R-:W-:Y:S04]  /*6040*/  @P3 SEL R0, R3, R0, !P1 ;  /* 0x0000000003003207 */ /* 0x000fe80004800000 */
[----:B------:R-:W-:Y:S04]  /*6050*/  LOP3.LUT R0, R0, 0x1, RZ, 0xc0, !PT ;  /* 0x0000000100007812 */ /* 0x000fe800078ec0ff */
[----:B------:R-:W-:Y:S01]  /*6060*/  ISETP.NE.U32.AND P0, PT, R0, 0x1, PT ;  /* 0x000000010000780c */ /* 0x000fe20003f05070 */
[----:B------:R-:W-:Y:S01]  /*6070*/  @!UPT UIADD3 URZ, UPT, UPT, URZ, URZ, URZ ;  /* 0x000000fffffff290 */ /* 0x000fe2000fffe0ff */
[----:B------:R-:W-:Y:S11]  /*6080*/  @!P5 BRA `(.L_x_106) ;  /* 0x00000000000cd947 */ /* 0x000ff60003800000 */
[----:B------:R-:W-:Y:S04]  /*6090*/  SHF.L.U32 R3, R85, 0x1f, RZ ;  /* 0x0000001f55037819 */ /* 0x000fe800000006ff */
[----:B------:R-:W1:Y:S02]  /*60a0*/  SYNCS.PHASECHK.TRANS64.TRYWAIT P1, [UR44+0x50], R3 ;  /* 0x00005003ff0075a7 */ /* 0x000e64000802112c */
[----:B-1----:R-:W-:Y:S05]  /*60b0*/  @!P1 BRA `(.L_x_107) ;  /* 0x0000001400d09947 */ /* 0x002fea0003800000 */
.L_x_106:
[----:B------:R-:W-:Y:S05]  /*60c0*/  BSYNC B0 ;  /* 0x0000000000007941 */ /* 0x000fea0003800000 */
.L_x_105:
[----:B------:R2:W3:Y:S01]  /*60d0*/  @P0 LDS.128 R44, [R80+UR44+0x200] ;  /* 0x0002002c502c0984 */ /* 0x0004e20008000c00 */
[----:B------:R-:W-:Y:S01]  /*60e0*/  UIADD3 UR4, UPT, UPT, UR44, 0x58, URZ ;  /* 0x000000582c047890 */ /* 0x000fe2000fffe0ff */
[----:B------:R-:W-:Y:S02]  /*60f0*/  LOP3.LUT R85, R85, 0x1, RZ, 0x3c, !PT ;  /* 0x0000000155557812 */ /* 0x000fe400078e3cff */
[----:B------:R2:W1:Y:S01]  /*6100*/  @P0 LDS.128 R48, [R79+0x10] ;  /* 0x000010004f300984 */ /* 0x0004620000000c00 */
[----:B------:R-:W-:Y:S01]  /*6110*/  UPRMT UR4, UR55, 0x654, UR4 ;  /* 0x0000065437047896 */ /* 0x000fe20008000004 */
[----:B------:R-:W-:Y:S01]  /*6120*/  @!PT LDS RZ, [RZ] ;  /* 0x00000000fffff984 */ /* 0x000fe20000000800 */
[----:B------:R-:W-:Y:S01]  /*6130*/  @!PT LDS RZ, [RZ] ;  /* 0x00000000fffff984 */ /* 0x000fe20000000800 */
[----:B------:R-:W-:Y:S01]  /*6140*/  @!PT LDS RZ, [RZ] ;  /* 0x00000000fffff984 */ /* 0x000fe20000000800 */
[----:B------:R-:W-:Y:S01]  /*6150*/  @!PT LDS RZ, [RZ] ;  /* 0x00000000fffff984 */ /* 0x000fe20000000800 */
[----:B------:R5:W-:Y:S06]  /*6160*/  MEMBAR.ALL.CTA ;  /* 0x0000000000007992 */ /* 0x000bec0000008000 */
[----:B-----5:R-:W5:Y:S02]  /*6170*/  FENCE.VIEW.ASYNC.S ;  /* 0x00000000000073c6 */ /* 0x020f640000000000 */
[----:B-----5:R-:W-:Y:S03]  /*6180*/  SYNCS.ARRIVE.TRANS64.RED.A1T0 RZ, [UR4], RZ ;  /* 0x000000ffffff79a7 */ /* 0x020fe60008100404 */
.L_x_104:
[----:B------:R-:W-:Y:S05]  /*6190*/  BSYNC B1 ;  /* 0x0000000000017941 */ /* 0x000fea0003800000 */
.L_x_103:
[----:B-1----:R-:W-:Y:S04]  /*61a0*/  SHF.R.U32.HI R0, RZ, 0x15, R2 ;  /* 0x00000015ff007819 */ /* 0x002fe80000011602 */
[----:B------:R-:W-:Y:S01]  /*61b0*/  LOP3.LUT P0, RZ, R0, 0x3, R82, 0x48, !PT ;  /* 0x0000000300ff7812 */ /* 0x000fe20007804852 */
[----:B------:R-:W-:Y:S01]  /*61c0*/  @!UPT UIADD3 URZ, UPT, UPT, URZ, URZ, URZ ;  /* 0x000000fffffff290 */ /* 0x000fe2000fffe0ff */
[----:B------:R-:W-:Y:S11]  /*61d0*/  @P4 BRA `(.L_x_108) ;  /* 0x0000000000084947 */ /* 0x000ff60003800000 */
[----:B------:R-:W1:Y:S02]  /*61e0*/  SYNCS.PHASECHK.TRANS64.TRYWAIT P1, [R83+URZ+0x90], R4 ;  /* 0x00009004530075a7 */ /* 0x000e6400080211ff */
[----:B-1----:R-:W-:Y:S05]  /*61f0*/  @!P1 BRA `(.L_x_109) ;  /* 0x0000001400989947 */ /* 0x002fea0003800000 */
.L_x_108:
[----:B------:R-:W-:Y:S05]  /*6200*/  @!P0 BRA `(.L_x_110) ;  /* 0x0000000000408947 */ /* 0x000fea0003800000 */
[----:B------:R-:W1:Y:S01]  /*6210*/  LDCU.64 UR8, c[0x4][0x70] ;  /* 0x01000e00ff0877ac */ /* 0x000e620008000a00 */
[----:B------:R-:W-:Y:S01]  /*6220*/  MOV R15, 0x0 ;  /* 0x00000000000f7802 */ /* 0x000fe20000000f00 */
[----:B------:R-:W-:Y:S02]  /*6230*/  HFMA2 R12, -RZ, RZ, 0, 5.9604644775390625e-08 ;  /* 0x00000001ff0c7431 */ /* 0x000fe400000001ff */
[----:B------:R-:W-:Y:S02]  /*6240*/  IMAD.MOV.U32 R8, RZ, RZ, 0x192 ;  /* 0x00000192ff087424 */ /* 0x000fe400078e00ff */
[----:B------:R-:W-:Y:S01]  /*6250*/  IMAD.MOV.U32 R13, RZ, RZ, RZ ;  /* 0x000000ffff0d7224 */ /* 0x000fe200078e00ff */
[----:B------:R-:W5:Y:S01]  /*6260*/  LDCU.64 UR6, c[0x4][0x78] ;  /* 0x01000f00ff0677ac */ /* 0x000f620008000a00 */
[----:B------:R-:W2:Y:S01]  /*6270*/  LDC.64 R14, c[0x4][R15] ;  /* 0x010000000f0e7b82 */ /* 0x000ea20000000a00 */
[----:B------:R-:W3:Y:S01]  /*6280*/  LDCU.64 UR4, c[0x4][0x10] ;  /* 0x01000200ff0477ac */ /* 0x000ee20008000a00 */
[----:B-1----:R-:W-:Y:S01]  /*6290*/  MOV R5, UR9 ;  /* 0x0000000900057c02 */ /* 0x002fe20008000f00 */
[----:B------:R-:W-:Y:S01]  /*62a0*/  IMAD.U32 R4, RZ, RZ, UR8 ;  /* 0x00000008ff047e24 */ /* 0x000fe2000f8e00ff */
[----:B-----5:R-:W-:Y:S01]  /*62b0*/  MOV R7, UR7 ;  /* 0x0000000700077c02 */ /* 0x020fe20008000f00 */
[----:B------:R-:W-:Y:S01]  /*62c0*/  IMAD.U32 R6, RZ, RZ, UR6 ;  /* 0x00000006ff067e24 */ /* 0x000fe2000f8e00ff */
[----:B---3--:R-:W-:Y:S01]  /*62d0*/  MOV R11, UR5 ;  /* 0x00000005000b7c02 */ /* 0x008fe20008000f00 */
[----:B------:R-:W-:Y:S02]  /*62e0*/  IMAD.U32 R10, RZ, RZ, UR4 ;  /* 0x00000004ff0a7e24 */ /* 0x000fe4000f8e00ff */
[----:B------:R-:W-:Y:S07]  /*62f0*/  LEPC R20, `(.L_x_110) ;  /* 0x000000001014794e */ /* 0x000fee0000000000 */
[----:B--2-4-:R-:W-:Y:S05]  /*6300*/  CALL.ABS.NOINC R14 ;  /* 0x000000000e007343 */ /* 0x014fea0003c00000 */
.L_x_110:
[----:B------:R-:W-:Y:S01]  /*6310*/  LOP3.LUT P0, RZ, R78, 0x60, RZ, 0xc0, !PT ;  /* 0x000000604eff7812 */ /* 0x000fe2000780c0ff */
[----:B------:R-:W-:Y:S05]  /*6320*/  WARPSYNC.ALL ;  /* 0x0000000000007948 */ /* 0x000fea0003800000 */
[----:B------:R-:W-:Y:S01]  /*6330*/  R2UR UR4, R2 ;  /* 0x00000000020472ca */ /* 0x000fe200000e0000 */
[----:B---3--:R-:W-:Y:S01]  /*6340*/  IMAD.U32 R64, R46, 0x10000, RZ ;  /* 0x000100002e407824 */ /* 0x008fe200078e00ff */
[----:B------:R-:W-:Y:S01]  /*6350*/  SHF.L.U32 R41, R44, 0x10, RZ ;  /* 0x000000102c297819 */ /* 0x000fe200000006ff */
[----:B------:R-:W-:Y:S01]  /*6360*/  IMAD.U32 R63, R48, 0x10000, RZ ;  /* 0x00010000303f7824 */ /* 0x000fe200078e00ff */
[----:B------:R-:W-:Y:S01]  /*6370*/  PRMT R39, R44, 0x8880, RZ ;  /* 0x000088802c277816 */ /* 0x000fe200000000ff */
[----:B------:R-:W-:Y:S01]  /*6380*/  IMAD.U32 R53, R50, 0x10000, RZ ;  /* 0x0001000032357824 */ /* 0x000fe200078e00ff */
[----:B------:R-:W-:Y:S01]  /*6390*/  SHF.L.U32 R42, R44, 0x8, RZ ;  /* 0x000000082c2a7819 */ /* 0x000fe200000006ff */
[----:B------:R-:W-:Y:S01]  /*63a0*/  BSSY.RECONVERGENT B0, `(.L_x_111) ;  /* 0x000009e000007945 */ /* 0x000fe20003800200 */
[----:B------:R-:W-:Y:S02]  /*63b0*/  SHF.R.S32.HI R41, RZ, 0x18, R41 ;  /* 0x00000018ff297819 */ /* 0x000fe40000011429 */
[----:B------:R-:W-:Y:S02]  /*63c0*/  SHF.R.S32.HI R42, RZ, 0x18, R42 ;  /* 0x00000018ff2a7819 */ /* 0x000fe4000001142a */
[----:B------:R-:W-:Y:S01]  /*63d0*/  SHF.R.S32.HI R43, RZ, 0x18, R44 ;  /* 0x00000018ff2b7819 */ /* 0x000fe2000001142c */
[----:B------:R-:W1:Y:S01]  /*63e0*/  LDTM.x32 R4, tmem[UR4] ;  /* 0x00000004000479ee */ /* 0x000e6200082c0000 */
[----:B------:R-:W-:Y:S01]  /*63f0*/  NOP ;  /* 0x0000000000007918 */ /* 0x000fe20000000000 */
[----:B------:R-:W-:Y:S02]  /*6400*/  IADD3 R83, PT, PT, R83, 0xb0, RZ ;  /* 0x000000b053537810 */ /* 0x000fe40007ffe0ff */
[----:B------:R-:W-:Y:S02]  /*6410*/  PRMT R69, R45, 0x8880, RZ ;  /* 0x000088802d457816 */ /* 0x000fe400000000ff */
[----:B------:R-:W-:Y:S02]  /*6420*/  LOP3.LUT R83, R83, 0xfefffff8, RZ, 0xc0, !PT ;  /* 0xfefffff853537812 */ /* 0x000fe400078ec0ff */
[----:B------:R-:W-:Y:S02]  /*6430*/  SHF.L.U32 R68, R45, 0x10, RZ ;  /* 0x000000102d447819 */ /* 0x000fe400000006ff */
[----:B-1----:R1:W-:Y:S01]  /*6440*/  SYNCS.ARRIVE.TRANS64.RED.A1T0 RZ, [R83+URZ], RZ ;  /* 0x000000ff53ff79a7 */ /* 0x0023e200081004ff */
[----:B------:R-:W-:Y:S02]  /*6450*/  SHF.R.S32.HI R44, RZ, 0x18, R45 ;  /* 0x00000018ff2c7819 */ /* 0x000fe4000001142d */
[----:B------:R-:W-:Y:S02]  /*6460*/  PRMT R66, R46, 0x8880, RZ ;  /* 0x000088802e427816 */ /* 0x000fe400000000ff */
[C---:B------:R-:W-:Y:S02]  /*6470*/  PRMT R60, R47.reuse, 0x8880, RZ ;  /* 0x000088802f3c7816 */ /* 0x040fe400000000ff */
[C---:B------:R-:W-:Y:S02]  /*6480*/  SHF.L.U32 R59, R47.reuse, 0x10, RZ ;  /* 0x000000102f3b7819 */ /* 0x040fe400000006ff */
[----:B------:R-:W-:Y:S02]  /*6490*/  SHF.L.U32 R58, R47, 0x8, RZ ;  /* 0x000000082f3a7819 */ /* 0x000fe400000006ff */
[C---:B------:R-:W-:Y:S02]  /*64a0*/  PRMT R65, R48.reuse, 0x8880, RZ ;  /* 0x0000888030417816 */ /* 0x040fe400000000ff */
[----:B------:R-:W-:Y:S01]  /*64b0*/  SHF.L.U32 R62, R48, 0x8, RZ ;  /* 0x00000008303e7819 */ /* 0x000fe200000006ff */
[C---:B----4-:R-:W-:Y:S01]  /*64c0*/  IMAD R0, R38.reuse, R4, RZ ;  /* 0x0000000426007224 */ /* 0x050fe200078e02ff */
[----:B------:R-:W-:Y:S01]  /*64d0*/  SHF.R.S32.HI R4, RZ, 0x18, R68 ;  /* 0x00000018ff047819 */ /* 0x000fe20000011444 */
[C---:B------:R-:W-:Y:S01]  /*64e0*/  IMAD R2, R38.reuse, R5, RZ ;  /* 0x0000000526027224 */ /* 0x040fe200078e02ff */
[C---:B------:R-:W-:Y:S01]  /*64f0*/  PRMT R57, R49.reuse, 0x8880, RZ ;  /* 0x0000888031397816 */ /* 0x040fe200000000ff */
[C---:B------:R-:W-:Y:S01]  /*6500*/  IMAD R3, R38.reuse, R6, RZ ;  /* 0x0000000626037224 */ /* 0x040fe200078e02ff */
[----:B------:R-:W-:Y:S01]  /*6510*/  SHF.L.U32 R56, R49, 0x10, RZ ;  /* 0x0000001031387819 */ /* 0x000fe200000006ff */
[----:B------:R-:W-:Y:S01]  /*6520*/  IMAD R0, R39, R40, R0 ;  /* 0x0000002827007224 */ /* 0x000fe200078e0200 */
[----:B------:R-:W-:Y:S01]  /*6530*/  MOV R39, R66 ;  /* 0x0000004200277202 */ /* 0x000fe20000000f00 */
[----:B------:R-:W-:Y:S01]  /*6540*/  IMAD R7, R38, R7, RZ ;  /* 0x0000000726077224 */ /* 0x000fe200078e02ff */
[----:B------:R-:W-:Y:S01]  /*6550*/  SHF.L.U32 R55, R49, 0x8, RZ ;  /* 0x0000000831377819 */ /* 0x000fe200000006ff */
[-C--:B------:R-:W-:Y:S01]  /*6560*/  IMAD R2, R41, R40.reuse, R2 ;  /* 0x0000002829027224 */ /* 0x080fe200078e0202 */
[----:B------:R-:W-:Y:S01]  /*6570*/  SHF.R.S32.HI R41, RZ, 0x18, R48 ;  /* 0x00000018ff297819 */ /* 0x000fe20000011430 */
[-C--:B------:R-:W-:Y:S01]  /*6580*/  IMAD R3, R42, R40.reuse, R3 ;  /* 0x000000282a037224 */ /* 0x080fe200078e0203 */
[----:B------:R-:W-:Y:S01]  /*6590*/  SHF.L.U32 R48, R51, 0x8, RZ ;  /* 0x0000000833307819 */ /* 0x000fe200000006ff */
[----:B------:R-:W-:Y:S01]  /*65a0*/  IMAD R7, R43, R40, R7 ;  /* 0x000000282b077224 */ /* 0x000fe200078e0207 */
[----:B------:R-:W-:Y:S01]  /*65b0*/  SHF.L.U32 R67, R45, 0x8, RZ ;  /* 0x000000082d437819 */ /* 0x000fe200000006ff */
[C---:B------:R-:W-:Y:S01]  /*65c0*/  IMAD R8, R38.reuse, R8, RZ ;  /* 0x0000000826087224 */ /* 0x040fe200078e02ff */
[----:B------:R-:W-:Y:S01]  /*65d0*/  SHF.R.S32.HI R45, RZ, 0x18, R46 ;  /* 0x00000018ff2d7819 */ /* 0x000fe2000001142e */
[----:B------:R-:W-:Y:S01]  /*65e0*/  IMAD R9, R38, R9, RZ ;  /* 0x0000000926097224 */ /* 0x000fe200078e02ff */
[----:B------:R-:W-:Y:S01]  /*65f0*/  SHF.L.U32 R61, R46, 0x8, RZ ;  /* 0x000000082e3d7819 */ /* 0x000fe200000006ff */
[C---:B------:R-:W-:Y:S01]  /*6600*/  IMAD R10, R38.reuse, R10, RZ ;  /* 0x0000000a260a7224 */ /* 0x040fe200078e02ff */
[----:B------:R-:W-:Y:S01]  /*6610*/  SHF.R.S32.HI R46, RZ, 0x18, R47 ;  /* 0x00000018ff2e7819 */ /* 0x000fe2000001142f */
[C---:B------:R-:W-:Y:S01]  /*6620*/  IMAD R11, R38.reuse, R11, RZ ;  /* 0x0000000b260b7224 */ /* 0x040fe200078e02ff */
[----:B------:R-:W-:Y:S01]  /*6630*/  SHF.R.S32.HI R42, RZ, 0x18, R49 ;  /* 0x00000018ff2a7819 */ /* 0x000fe20000011431 */
[----:B------:R-:W-:Y:S01]  /*6640*/  IMAD R6, R38, R15, RZ ;  /* 0x0000000f26067224 */ /* 0x000fe200078e02ff */
[----:B------:R-:W-:Y:S01]  /*6650*/  PRMT R54, R50, 0x8880, RZ ;  /* 0x0000888032367816 */ /* 0x000fe200000000ff */
[----:B------:R-:W-:Y:S01]  /*6660*/  IMAD R15, R38, R20, RZ ;  /* 0x00000014260f7224 */ /* 0x000fe200078e02ff */
[----:B------:R-:W-:Y:S01]  /*6670*/  SHF.L.U32 R52, R50, 0x8, RZ ;  /* 0x0000000832347819 */ /* 0x000fe200000006ff */
[C---:B------:R-:W-:Y:S01]  /*6680*/  IMAD R20, R38.reuse, R25, RZ ;  /* 0x0000001926147224 */ /* 0x040fe200078e02ff */
[----:B------:R-:W-:Y:S01]  /*6690*/  SHF.R.S32.HI R43, RZ, 0x18, R50 ;  /* 0x00000018ff2b7819 */ /* 0x000fe20000011432 */
[C---:B------:R-:W-:Y:S01]  /*66a0*/  IMAD R25, R38.reuse, R30, RZ ;  /* 0x0000001e26197224 */ /* 0x040fe200078e02ff */
[C---:B------:R-:W-:Y:S01]  /*66b0*/  PRMT R50, R51.reuse, 0x8880, RZ ;  /* 0x0000888033327816 */ /* 0x040fe200000000ff */
[C---:B------:R-:W-:Y:S01]  /*66c0*/  IMAD R30, R38.reuse, R35, RZ ;  /* 0x00000023261e7224 */ /* 0x040fe200078e02ff */
[----:B------:R-:W-:Y:S02]  /*66d0*/  SHF.L.U32 R49, R51, 0x10, RZ ;  /* 0x0000001033317819 */ /* 0x000fe400000006ff */
[----:B------:R-:W-:Y:S02]  /*66e0*/  SHF.R.S32.HI R47, RZ, 0x18, R51 ;  /* 0x00000018ff2f7819 */ /* 0x000fe40000011433 */
[----:B------:R-:W-:Y:S01]  /*66f0*/  I2IP.S8.S32.SAT R51, R7, R3, RZ ;  /* 0x0000000307337239 */ /* 0x000fe200000014ff */
[----:B------:R-:W-:Y:S01]  /*6700*/  IMAD.MOV.U32 R3, RZ, RZ, R69 ;  /* 0x000000ffff037224 */ /* 0x000fe200078e0045 */
[----:B------:R-:W-:Y:S01]  /*6710*/  SHF.R.S32.HI R5, RZ, 0x18, R67 ;  /* 0x00000018ff057819 */ /* 0x000fe20000011443 */
[----:B------:R-:W-:Y:S01]  /*6720*/  IMAD R7, R38, R16, RZ ;  /* 0x0000001026077224 */ /* 0x000fe200078e02ff */
[----:B------:R-:W-:Y:S01]  /*6730*/  IADD3 R36, PT, PT, R36, 0x1, RZ ;  /* 0x0000000124247810 */ /* 0x000fe20007ffe0ff */
[-C--:B------:R-:W-:Y:S02]  /*6740*/  IMAD R8, R3, R40.reuse, R8 ;  /* 0x0000002803087224 */ /* 0x080fe400078e0208 */
[-C--:B------:R-:W-:Y:S02]  /*6750*/  IMAD R9, R4, R40.reuse, R9 ;  /* 0x0000002804097224 */ /* 0x080fe400078e0209 */
[-C--:B------:R-:W-:Y:S02]  /*6760*/  IMAD R10, R5, R40.reuse, R10 ;  /* 0x00000028050a7224 */ /* 0x080fe400078e020a */
[----:B------:R-:W-:Y:S02]  /*6770*/  IMAD R11, R44, R40, R11 ;  /* 0x000000282c0b7224 */ /* 0x000fe400078e020b */
[C---:B------:R-:W-:Y:S02]  /*6780*/  IMAD R3, R38.reuse, R12, RZ ;  /* 0x0000000c26037224 */ /* 0x040fe400078e02ff */
[C---:B------:R-:W-:Y:S01]  /*6790*/  IMAD R12, R38.reuse, R17, RZ ;  /* 0x00000011260c7224 */ /* 0x040fe200078e02ff */
[----:B------:R-:W-:Y:S01]  /*67a0*/  I2IP.S8.S32.SAT R11, R11, R10, RZ ;  /* 0x0000000a0b0b7239 */ /* 0x000fe200000014ff */
[C---:B------:R-:W-:Y:S01]  /*67b0*/  IMAD R17, R38.reuse, R22, RZ ;  /* 0x0000001626117224 */ /* 0x040fe200078e02ff */
[----:B------:R-:W-:Y:S01]  /*67c0*/  SHF.R.S32.HI R10, RZ, 0x18, R64 ;  /* 0x00000018ff0a7819 */ /* 0x000fe20000011440 */
[C---:B------:R-:W-:Y:S02]  /*67d0*/  IMAD R22, R38.reuse, R27, RZ ;  /* 0x0000001b26167224 */ /* 0x040fe400078e02ff */
[----:B------:R-:W-:Y:S01]  /*67e0*/  IMAD R27, R38, R32, RZ ;  /* 0x00000020261b7224 */ /* 0x000fe200078e02ff */
[----:B------:R-:W-:Y:S01]  /*67f0*/  I2IP.S8.S32.SAT R32, R2, R0, R51 ;  /* 0x0000000002207239 */ /* 0x000fe20000001433 */
[C---:B------:R-:W-:Y:S01]  /*6800*/  IMAD R4, R38.reuse, R13, RZ ;  /* 0x0000000d26047224 */ /* 0x040fe200078e02ff */
[----:B------:R-:W-:Y:S01]  /*6810*/  SHF.R.S32.HI R0, RZ, 0x18, R61 ;  /* 0x00000018ff007819 */ /* 0x000fe2000001143d */
[C---:B------:R-:W-:Y:S01]  /*6820*/  IMAD R5, R38.reuse, R14, RZ ;  /* 0x0000000e26057224 */ /* 0x040fe200078e02ff */
[----:B------:R-:W-:Y:S01]  /*6830*/  MOV R2, R60 ;  /* 0x0000003c00027202 */ /* 0x000fe20000000f00 */
[C---:B------:R-:W-:Y:S02]  /*6840*/  IMAD R13, R38.reuse, R18, RZ ;  /* 0x00000012260d7224 */ /* 0x040fe400078e02ff */
[----:B------:R-:W-:Y:S02]  /*6850*/  IMAD R3, R39, R40, R3 ;  /* 0x0000002827037224 */ /* 0x000fe400078e0203 */
[C---:B------:R-:W-:Y:S02]  /*6860*/  IMAD R18, R38.reuse, R23, RZ ;  /* 0x0000001726127224 */ /* 0x040fe400078e02ff */
[----:B------:R-:W-:Y:S02]  /*6870*/  IMAD R23, R38, R28, RZ ;  /* 0x0000001c26177224 */ /* 0x000fe400078e02ff */
[----:B------:R-:W-:Y:S02]  /*6880*/  IMAD R4, R10, R40, R4 ;  /* 0x000000280a047224 */ /* 0x000fe400078e0204 */
[----:B------:R-:W-:Y:S01]  /*6890*/  IMAD R28, R38, R33, RZ ;  /* 0x00000021261c7224 */ /* 0x000fe200078e02ff */
[----:B------:R-:W-:Y:S01]  /*68a0*/  I2IP.S8.S32.SAT R33, R9, R8, R11 ;  /* 0x0000000809217239 */ /* 0x000fe2000000140b */
[-C--:B------:R-:W-:Y:S01]  /*68b0*/  IMAD R5, R0, R40.reuse, R5 ;  /* 0x0000002800057224 */ /* 0x080fe200078e0205 */
[----:B------:R-:W-:Y:S01]  /*68c0*/  SHF.R.S32.HI R8, RZ, 0x18, R59 ;  /* 0x00000018ff087819 */ /* 0x000fe2000001143b */
[-C--:B------:R-:W-:Y:S01]  /*68d0*/  IMAD R6, R45, R40.reuse, R6 ;  /* 0x000000282d067224 */ /* 0x080fe200078e0206 */
[----:B------:R-:W-:Y:S01]  /*68e0*/  SHF.R.S32.HI R9, RZ, 0x18, R58 ;  /* 0x00000018ff097819 */ /* 0x000fe2000001143a */
[-C--:B------:R-:W-:Y:S01]  /*68f0*/  IMAD R7, R2, R40.reuse, R7 ;  /* 0x0000002802077224 */ /* 0x080fe200078e0207 */
[----:B------:R-:W-:Y:S01]  /*6900*/  MOV R0, R65 ;  /* 0x0000004100007202 */ /* 0x000fe20000000f00 */
[----:B------:R-:W-:Y:S01]  /*6910*/  IMAD R14, R38, R19, RZ ;  /* 0x00000013260e7224 */ /* 0x000fe200078e02ff */
[----:B------:R-:W-:Y:S01]  /*6920*/  I2IP.S8.S32.SAT R5, R6, R5, RZ ;  /* 0x0000000506057239 */ /* 0x000fe200000014ff */
[-C--:B------:R-:W-:Y:S01]  /*6930*/  IMAD R12, R8, R40.reuse, R12 ;  /* 0x00000028080c7224 */ /* 0x080fe200078e020c */
[----:B------:R-:W-:Y:S01]  /*6940*/  SHF.R.S32.HI R2, RZ, 0x18, R63 ;  /* 0x00000018ff027819 */ /* 0x000fe2000001143f */
[-C--:B------:R-:W-:Y:S01]  /*6950*/  IMAD R13, R9, R40.reuse, R13 ;  /* 0x00000028090d7224 */ /* 0x080fe200078e020d */
[----:B------:R-:W-:Y:S01]  /*6960*/  SHF.R.S32.HI R8, RZ, 0x18, R62 ;  /* 0x00000018ff087819 */ /* 0x000fe2000001143e */
[----:B------:R-:W-:Y:S02]  /*6970*/  IMAD R16, R38, R21, RZ ;  /* 0x0000001526107224 */ /* 0x000fe400078e02ff */
[-C--:B------:R-:W-:Y:S02]  /*6980*/  IMAD R14, R46, R40.reuse, R14 ;  /* 0x000000282e0e7224 */ /* 0x080fe400078e020e */
[-C--:B------:R-:W-:Y:S02]  /*6990*/  IMAD R15, R0, R40.reuse, R15 ;  /* 0x00000028000f7224 */ /* 0x080fe400078e020f */
[----:B------:R-:W-:Y:S01]  /*69a0*/  IMAD R16, R2, R40, R16 ;  /* 0x0000002802107224 */ /* 0x000fe200078e0210 */
[----:B------:R-:W-:Y:S01]  /*69b0*/  I2IP.S8.S32.SAT R13, R14, R13, RZ ;  /* 0x0000000d0e0d7239 */ /* 0x000fe200000014ff */
[C---:B------:R-:W-:Y:S01]  /*69c0*/  IMAD R19, R38.reuse, R24, RZ ;  /* 0x0000001826137224 */ /* 0x040fe200078e02ff */
[----:B------:R-:W-:Y:S01]  /*69d0*/  SHF.R.S32.HI R2, RZ, 0x18, R56 ;  /* 0x00000018ff027819 */ /* 0x000fe20000011438 */
[----:B------:R-:W-:Y:S01]  /*69e0*/  IMAD R24, R38, R29, RZ ;  /* 0x0000001d26187224 */ /* 0x000fe200078e02ff */
[----:B------:R-:W-:Y:S01]  /*69f0*/  I2IP.S8.S32.SAT R35, R12, R7, R13 ;  /* 0x000000070c237239 */ /* 0x000fe2000000140d */
[----:B------:R-:W-:Y:S02]  /*6a00*/  IMAD R17, R8, R40, R17 ;  /* 0x0000002808117224 */ /* 0x000fe400078e0211 */
[----:B------:R-:W-:Y:S02]  /*6a10*/  IMAD.MOV.U32 R0, RZ, RZ, R57 ;  /* 0x000000ffff007224 */ /* 0x000fe400078e0039 */
[----:B------:R-:W-:Y:S01]  /*6a20*/  IMAD R29, R38, R34, RZ ;  /* 0x00000022261d7224 */ /* 0x000fe200078e02ff */
[----:B------:R-:W-:Y:S01]  /*6a30*/  I2IP.S8.S32.SAT R34, R4, R3, R5 ;  /* 0x0000000304227239 */ /* 0x000fe20000001405 */
[-C--:B------:R-:W-:Y:S01]  /*6a40*/  IMAD R18, R41, R40.reuse, R18 ;  /* 0x0000002829127224 */ /* 0x080fe200078e0212 */
[----:B------:R-:W-:Y:S01]  /*6a50*/  SHF.R.S32.HI R3, RZ, 0x18, R55 ;  /* 0x00000018ff037819 */ /* 0x000fe20000011437 */
[----:B------:R-:W-:Y:S01]  /*6a60*/  IMAD R19, R0, R40, R19 ;  /* 0x0000002800137224 */ /* 0x000fe200078e0213 */
[----:B------:R-:W-:Y:S01]  /*6a70*/  MOV R0, R54 ;  /* 0x0000003600007202 */ /* 0x000fe20000000f00 */
[----:B------:R1:W-:Y:S01]  /*6a80*/  STS.128 [R80+UR44+0x1200], R32 ;  /* 0x0012002050007988 */ /* 0x0003e20008000c2c */
[----:B------:R-:W-:Y:S01]  /*6a90*/  SHF.R.S32.HI R4, RZ, 0x18, R48 ;  /* 0x00000018ff047819 */ /* 0x000fe20000011430 */
[----:B------:R-:W-:Y:S01]  /*6aa0*/  IMAD R21, R38, R26, RZ ;  /* 0x0000001a26157224 */ /* 0x000fe200078e02ff */
[----:B------:R-:W-:Y:S01]  /*6ab0*/  I2IP.S8.S32.SAT R17, R18, R17, RZ ;  /* 0x0000001112117239 */ /* 0x000fe200000014ff */
[-C--:B------:R-:W-:Y:S01]  /*6ac0*/  IMAD R20, R2, R40.reuse, R20 ;  /* 0x0000002802147224 */ /* 0x080fe200078e0214 */
[----:B------:R-:W-:Y:S01]  /*6ad0*/  SHF.R.S32.HI R2, RZ, 0x18, R53 ;  /* 0x00000018ff027819 */ /* 0x000fe20000011435 */
[-C--:B------:R-:W-:Y:S01]  /*6ae0*/  IMAD R21, R3, R40.reuse, R21 ;  /* 0x0000002803157224 */ /* 0x080fe200078e0215 */
[----:B------:R-:W-:Y:S01]  /*6af0*/  SHF.R.S32.HI R3, RZ, 0x18, R49 ;  /* 0x00000018ff037819 */ /* 0x000fe20000011431 */
[-C--:B------:R-:W-:Y:S01]  /*6b00*/  IMAD R22, R42, R40.reuse, R22 ;  /* 0x000000282a167224 */ /* 0x080fe200078e0216 */
[----:B------:R-:W-:Y:S01]  /*6b10*/  I2IP.S8.S32.SAT R16, R16, R15, R17 ;  /* 0x0000000f10107239 */ /* 0x000fe20000001411 */
[-C--:B------:R-:W-:Y:S01]  /*6b20*/  IMAD R23, R0, R40.reuse, R23 ;  /* 0x0000002800177224 */ /* 0x080fe200078e0217 */
[----:B------:R-:W-:Y:S01]  /*6b30*/  SHF.R.S32.HI R0, RZ, 0x18, R52 ;  /* 0x00000018ff007819 */ /* 0x000fe20000011434 */
[----:B------:R-:W-:Y:S01]  /*6b40*/  IMAD R24, R2, R40, R24 ;  /* 0x0000002802187224 */ /* 0x000fe200078e0218 */
[----:B------:R-:W-:Y:S01]  /*6b50*/  MOV R2, R50 ;  /* 0x0000003200027202 */ /* 0x000fe20000000f00 */
[----:B------:R-:W-:Y:S01]  /*6b60*/  IMAD R26, R38, R31, RZ ;  /* 0x0000001f261a7224 */ /* 0x000fe200078e02ff */
[----:B------:R-:W-:Y:S01]  /*6b70*/  I2IP.S8.S32.SAT R17, R22, R21, RZ ;  /* 0x0000001516117239 */ /* 0x000fe200000014ff */
[-C--:B------:R-:W-:Y:S02]  /*6b80*/  IMAD R25, R0, R40.reuse, R25 ;  /* 0x0000002800197224 */ /* 0x080fe400078e0219 */
[-C--:B------:R-:W-:Y:S01]  /*6b90*/  IMAD R26, R43, R40.reuse, R26 ;  /* 0x000000282b1a7224 */ /* 0x080fe200078e021a */
[----:B------:R-:W-:Y:S01]  /*6ba0*/  I2IP.S8.S32.SAT R17, R20, R19, R17 ;  /* 0x0000001314117239 */ /* 0x000fe20000001411 */
[-C--:B------:R-:W-:Y:S02]  /*6bb0*/  IMAD R27, R2, R40.reuse, R27 ;  /* 0x00000028021b7224 */ /* 0x080fe400078e021b */
[-C--:B------:R-:W-:Y:S01]  /*6bc0*/  IMAD R28, R3, R40.reuse, R28 ;  /* 0x00000028031c7224 */ /* 0x080fe200078e021c */
[----:B------:R-:W-:Y:S01]  /*6bd0*/  I2IP.S8.S32.SAT R18, R26, R25, RZ ;  /* 0x000000191a127239 */ /* 0x000fe200000014ff */
[-C--:B------:R-:W-:Y:S02]  /*6be0*/  IMAD R29, R4, R40.reuse, R29 ;  /* 0x00000028041d7224 */ /* 0x080fe400078e021d */
[----:B------:R-:W-:Y:S01]  /*6bf0*/  IMAD R30, R47, R40, R30 ;  /* 0x000000282f1e7224 */ /* 0x000fe200078e021e */
[----:B------:R-:W-:Y:S04]  /*6c00*/  I2IP.S8.S32.SAT R18, R24, R23, R18 ;  /* 0x0000001718127239 */ /* 0x000fe80000001412 */
[----:B------:R-:W-:Y:S04]  /*6c10*/  I2IP.S8.S32.SAT R29, R30, R29, RZ ;  /* 0x0000001d1e1d7239 */ /* 0x000fe800000014ff */
[----:B------:R-:W-:Y:S05]  /*6c20*/  I2IP.S8.S32.SAT R19, R28, R27, R29 ;  /* 0x0000001b1c137239 */ /* 0x000fea000000141d */
[----:B------:R1:W-:Y:S01]  /*6c30*/  STS.128 [R79+0x1010], R16 ;  /* 0x001010104f007388 */ /* 0x0003e20000000c00 */
[----:B------:R-:W-:Y:S01]  /*6c40*/  @!PT LDS RZ, [RZ] ;  /* 0x00000000fffff984 */ /* 0x000fe20000000800 */
[----:B------:R-:W-:Y:S01]  /*6c50*/  @!PT LDS RZ, [RZ] ;  /* 0x00000000fffff984 */ /* 0x000fe20000000800 */
[----:B------:R-:W-:Y:S01]  /*6c60*/  @!PT LDS RZ, [RZ] ;  /* 0x00000000fffff984 */ /* 0x000fe20000000800 */
[----:B------:R-:W-:Y:S01]  /*6c70*/  @!PT LDS RZ, [RZ] ;  /* 0x00000000fffff984 */ /* 0x000fe20000000800 */
[----:B------:R3:W-:Y:S07]  /*6c80*/  MEMBAR.ALL.CTA ;  /* 0x0000000000007992 */ /* 0x0007ee0000008000 */
[----:B---3--:R-:W3:Y:S02]  /*6c90*/  FENCE.VIEW.ASYNC.S ;  /* 0x00000000000073c6 */ /* 0x008ee40000000000 */
[----:B---3--:R-:W-:Y:S06]  /*6ca0*/  BAR.SYNC.DEFER_BLOCKING 0x1, 0x80 ;  /* 0x0042000000007b1d */ /* 0x008fec0000010000 */
[----:B------:R-:W-:Y:S05]  /*6cb0*/  @P0 BRA `(.L_x_112) ;  /* 0x0000000000300947 */ /* 0x000fea0003800000 */
[----:B------:R-:W-:Y:S02]  /*6cc0*/  UIADD3 UR4, UPT, UPT, UR44, 0x1200, URZ ;  /* 0x000012002c047890 */ /* 0x000fe4000fffe0ff */
[----:B------:R-:W-:Y:S02]  /*6cd0*/  USHF.L.U32 UR9, UR46, 0x6, URZ ;  /* 0x000000062e097899 */ /* 0x000fe400080006ff */
[----:B------:R-:W-:Y:S02]  /*6ce0*/  USHF.L.U32 UR10, UR45, 0x6, URZ ;  /* 0x000000062d0a7899 */ /* 0x000fe400080006ff */
[----:B------:R-:W-:Y:S01]  /*6cf0*/  MOV R88, UR4 ;  /* 0x0000000400587c02 */ /* 0x000fe20008000f00 */
[----:B------:R-:W-:Y:S01]  /*6d00*/  UIADD3 UR4, UP0, UPT, UR62, 0x680, URZ ;  /* 0x000006803e047890 */ /* 0x000fe2000ff1e0ff */
[----:B------:R-:W-:Y:S02]  /*6d10*/  UMOV UR11, UR36 ;  /* 0x00000024000b7c82 */ /* 0x000fe40008000000 */
[----:B------:R-:W-:Y:S01]  /*6d20*/  R2UR UR8, R88 ;  /* 0x00000000580872ca */ /* 0x000fe200000e0000 */
[----:B------:R-:W-:Y:S11]  /*6d30*/  UIADD3.X UR5, UPT, UPT, URZ, UR63, URZ, UP0, !UPT ;  /* 0x0000003fff057290 */ /* 0x000ff600087fe4ff */
[----:B------:R-:W-:Y:S01]  /*6d40*/  @!UPT UIADD3 URZ, UPT, UPT, URZ, URZ, URZ ;  /* 0x000000fffffff290 */ /* 0x000fe2000fffe0ff */
[----:B------:R3:W-:Y:S01]  /*6d50*/  UTMASTG.3D [UR8], [UR4] ;  /* 0x00000008040073b5 */ /* 0x0007e20008010000 */
[----:B------:R0:W-:Y:S01]  /*6d60*/  UTMACMDFLUSH ;  /* 0x00000000000079b7 */ /* 0x0001e20000000000 */
[----:B---3--:R-:W-:Y:S04]  /*6d70*/  DEPBAR.LE SB0, 0x0 ;  /* 0x000080000000791a */ /* 0x008fe80000000000 */
.L_x_112:
[----:B------:R-:W-:Y:S05]  /*6d80*/  BSYNC.RECONVERGENT B0 ;  /* 0x0000000000007941 */ /* 0x000fea0003800200 */
.L_x_111:
[----:B------:R-:W-:Y:S01]  /*6d90*/  BAR.SYNC.DEFER_BLOCKING 0x1, 0x80 ;  /* 0x0042000000007b1d */ /* 0x000fe20000010000 */
[----:B------:R-:W-:Y:S01]  /*6da0*/  ISETP.NE.AND P0, PT, R84, 0x2, PT ;  /* 0x000000025400780c */ /* 0x000fe20003f05270 */
[----:B------:R-:W-:Y:S01]  /*6db0*/  UISETP.NE.AND UP0, UPT, UR47, URZ, UPT ;  /* 0x000000ff2f00728c */ /* 0x000fe2000bf05270 */
[----:B------:R-:W-:Y:S01]  /*6dc0*/  ISETP.NE.AND P1, PT, R36, 0x4, PT ;  /* 0x000000042400780c */ /* 0x000fe20003f25270 */
[----:B------:R-:W-:Y:S01]  /*6dd0*/  UIADD3 UR46, UPT, UPT, UR37, UR57, URZ ;  /* 0x00000039252e7290 */ /* 0x000fe2000fffe0ff */
[----:B------:R-:W-:Y:S01]  /*6de0*/  SEL R2, RZ, 0x1, P0 ;  /* 0x00000001ff027807 */ /* 0x000fe20000000000 */
[----:B------:R-:W-:Y:S01]  /*6df0*/  UIADD3 UR45, UPT, UPT, UR38, UR60, URZ ;  /* 0x0000003c262d7290 */ /* 0x000fe2000fffe0ff */
[----:B------:R-:W-:Y:S02]  /*6e00*/  SEL R0, RZ, 0x1, P1 ;  /* 0x00000001ff007807 */ /* 0x000fe40000800000 */
[----:B------:R-:W-:Y:S02]  /*6e10*/  LOP3.LUT R86, R86, R2, RZ, 0x3c, !PT ;  /* 0x0000000256567212 */ /* 0x000fe400078e3cff */
[----:B------:R-:W-:Y:S02]  /*6e20*/  LOP3.LUT R87, R87, R0, RZ, 0x3c, !PT ;  /* 0x0000000057577212 */ /* 0x000fe400078e3cff */
[----:B------:R-:W-:Y:S02]  /*6e30*/  SEL R84, R84, RZ, P0 ;  /* 0x000000ff54547207 */ /* 0x000fe40000000000 */
[----:B------:R-:W-:Y:S01]  /*6e40*/  SEL R36, R36, RZ, P1 ;  /* 0x000000ff24247207 */ /* 0x000fe20000800000 */
[----:B------:R-:W-:Y:S01]  /*6e50*/  UMOV UR36, UR54 ;  /* 0x0000003600247c82 */ /* 0x000fe20008000000 */
[----:B------:R-:W-:Y:S05]  /*6e60*/  BRA.U UP0, `(.L_x_113) ;  /* 0xffffffe5002c7547 */ /* 0x000fea000b83ffff */
[----:B------:R-:W-:Y:S05]  /*6e70*/  EXIT ;  /* 0x000000000000794d */ /* 0x000fea0003800000 */
.L_x_24:
[----:B--2---:R2:W3:Y:S02]  /*6e80*/  SYNCS.PHASECHK.TRANS64.TRYWAIT P0, [R0+URZ+0xe0], R2 ;  /* 0x0000e002000075a7 */ /* 0x0044e400080011ff */
[----:B---3--:R-:W-:Y:S05]  /*6e90*/  @!P0 NANOSLEEP.SYNCS 0x989680 ;  /* 0x009896800000895d */ /* 0x008fea0003900000 */
[----:B------:R-:W3:Y:S02]  /*6ea0*/  @!P0 SYNCS.PHASECHK.TRANS64 P0, [R0+URZ+0xe0], R2 ;  /* 0x0000e002000085a7 */ /* 0x000ee400080010ff */
[----:B---3--:R-:W-:Y:S05]  /*6eb0*/  @!P0 BRA `(.L_x_24) ;  /* 0xfffffffc00f08947 */ /* 0x008fea000383ffff */
[----:B------:R-:W-:Y:S05]  /*6ec0*/  BRA `(.L_x_114) ;  /* 0xffffffa800c47947 */ /* 0x000fea000383ffff */
.L_x_27:
[----:B-1----:R-:W-:-:S07]  /*6ed0*/  MOV R0, UR33 ;  /* 0x0000002100007c02 */ /* 0x002fce0008000f00 */
.L_x_115:
[----:B-1----:R1:W2:Y:S02]  /*6ee0*/  SYNCS.PHASECHK.TRANS64.TRYWAIT P0, [R0+URZ+0x28], R3 ;  /* 0x00002803000075a7 */ /* 0x0022a400080011ff */
[----:B--2---:R-:W-:Y:S05]  /*6ef0*/  @!P0 NANOSLEEP.SYNCS 0x989680 ;  /* 0x009896800000895d */ /* 0x004fea0003900000 */
[----:B------:R-:W2:Y:S02]  /*6f00*/  @!P0 SYNCS.PHASECHK.TRANS64 P0, [R0+URZ+0x28], R3 ;  /* 0x00002803000085a7 */ /* 0x000ea400080010ff */
[----:B--2---:R-:W-:Y:S05]  /*6f10*/  @!P0 BRA `(.L_x_115) ;  /* 0xfffffffc00f08947 */ /* 0x004fea000383ffff */
[----:B------:R-:W-:Y:S05]  /*6f20*/  BRA `(.L_x_26) ;  /* 0xffffffac001c7947 */ /* 0x000fea000383ffff */
.L_x_34:
[----:B-1----:R-:W-:-:S07]  /*6f30*/  MOV R0, UR17 ;  /* 0x0000001100007c02 */ /* 0x002fce0008000f00 */
.L_x_116:
[----:B-1----:R1:W2:Y:S02]  /*6f40*/  SYNCS.PHASECHK.TRANS64.TRYWAIT P0, [R0+URZ+0x28], R3 ;  /* 0x00002803000075a7 */ /* 0x0022a400080011ff */
[----:B--2---:R-:W-:Y:S05]  /*6f50*/  @!P0 NANOSLEEP.SYNCS 0x989680 ;  /* 0x009896800000895d */ /* 0x004fea0003900000 */
[----:B------:R-:W2:Y:S02]  /*6f60*/  @!P0 SYNCS.PHASECHK.TRANS64 P0, [R0+URZ+0x28], R3 ;  /* 0x00002803000085a7 */ /* 0x000ea400080010ff */
[----:B--2---:R-:W-:Y:S05]  /*6f70*/  @!P0 BRA `(.L_x_116) ;  /* 0xfffffffc00f08947 */ /* 0x004fea000383ffff */
[----:B------:R-:W-:Y:S05]  /*6f80*/  BRA `(.L_x_33) ;  /* 0xffffffac00dc7947 */ /* 0x000fea000383ffff */
.L_x_39:
[----:B-1----:R1:W2:Y:S02]  /*6f90*/  SYNCS.PHASECHK.TRANS64.TRYWAIT P0, [R3+URZ+0x70], R0 ;  /* 0x00007000030075a7 */ /* 0x0022a400080011ff */
[----:B--2---:R-:W-:Y:S05]  /*6fa0*/  @!P0 NANOSLEEP.SYNCS 0x989680 ;  /* 0x009896800000895d */ /* 0x004fea0003900000 */
[----:B------:R-:W2:Y:S02]  /*6fb0*/  @!P0 SYNCS.PHASECHK.TRANS64 P0, [R3+URZ+0x70], R0 ;  /* 0x00007000030085a7 */ /* 0x000ea400080010ff */
[----:B--2---:R-:W-:Y:S05]  /*6fc0*/  @!P0 BRA `(.L_x_39) ;  /* 0xfffffffc00f08947 */ /* 0x004fea000383ffff */
[----:B------:R-:W-:Y:S05]  /*6fd0*/  BRA `(.L_x_117) ;  /* 0xffffffb000847947 */ /* 0x000fea000383ffff */
.L_x_43:
[----:B------:R-:W-:-:S07]  /*6fe0*/  MOV R0, UR4 ;  /* 0x0000000400007c02 */ /* 0x000fce0008000f00 */
.L_x_118:
[----:B-1----:R1:W2:Y:S02]  /*6ff0*/  SYNCS.PHASECHK.TRANS64.TRYWAIT P0, [R0+URZ], R2 ;  /* 0x00000002000075a7 */ /* 0x0022a400080011ff */
[----:B--2---:R-:W-:Y:S05]  /*7000*/  @!P0 NANOSLEEP.SYNCS 0x989680 ;  /* 0x009896800000895d */ /* 0x004fea0003900000 */
[----:B------:R-:W2:Y:S02]  /*7010*/  @!P0 SYNCS.PHASECHK.TRANS64 P0, [R0+URZ], R2 ;  /* 0x00000002000085a7 */ /* 0x000ea400080010ff */
[----:B--2---:R-:W-:Y:S05]  /*7020*/  @!P0 BRA `(.L_x_118) ;  /* 0xfffffffc00f08947 */ /* 0x004fea000383ffff */
[----:B------:R-:W-:Y:S05]  /*7030*/  BRA `(.L_x_119) ;  /* 0xffffffb800287947 */ /* 0x000fea000383ffff */
.L_x_44:
[----:B------:R-:W-:-:S07]  /*7040*/  MOV R0, UR5 ;  /* 0x0000000500007c02 */ /* 0x000fce0008000f00 */
.L_x_120:
[----:B-1----:R1:W2:Y:S02]  /*7050*/  SYNCS.PHASECHK.TRANS64.TRYWAIT P0, [R0+URZ], R3 ;  /* 0x00000003000075a7 */ /* 0x0022a400080011ff */
[----:B--2---:R-:W-:Y:S05]  /*7060*/  @!P0 NANOSLEEP.SYNCS 0x989680 ;  /* 0x009896800000895d */ /* 0x004fea0003900000 */
[----:B------:R-:W2:Y:S02]  /*7070*/  @!P0 SYNCS.PHASECHK.TRANS64 P0, [R0+URZ], R3 ;  /* 0x00000003000085a7 */ /* 0x000ea400080010ff */
[----:B--2---:R-:W-:Y:S05]  /*7080*/  @!P0 BRA `(.L_x_120) ;  /* 0xfffffffc00f08947 */ /* 0x004fea000383ffff */
[----:B------:R-:W-:Y:S05]  /*7090*/  BRA `(.L_x_121) ;  /* 0xffffffb800347947 */ /* 0x000fea000383ffff */
.L_x_45:
[----:B------:R-:W-:-:S07]  /*70a0*/  MOV R0, UR5 ;  /* 0x0000000500007c02 */ /* 0x000fce0008000f00 */
.L_x_122:
[----:B-1----:R1:W2:Y:S02]  /*70b0*/  SYNCS.PHASECHK.TRANS64.TRYWAIT P0, [R0+URZ], R3 ;  /* 0x00000003000075a7 */ /* 0x0022a400080011ff */
[----:B--2---:R-:W-:Y:S05]  /*70c0*/  @!P0 NANOSLEEP.SYNCS 0x989680 ;  /* 0x009896800000895d */ /* 0x004fea0003900000 */
[----:B------:R-:W2:Y:S02]  /*70d0*/  @!P0 SYNCS.PHASECHK.TRANS64 P0, [R0+URZ], R3 ;  /* 0x00000003000085a7 */ /* 0x000ea400080010ff */
[----:B--2---:R-:W-:Y:S05]  /*70e0*/  @!P0 BRA `(.L_x_122) ;  /* 0xfffffffc00f08947 */ /* 0x004fea000383ffff */
[----:B------:R-:W-:Y:S05]  /*70f0*/  BRA `(.L_x_123) ;  /* 0xffffffb800407947 */ /* 0x000fea000383ffff */
.L_x_46:
[----:B------:R-:W-:-:S07]  /*7100*/  MOV R0, UR5 ;  /* 0x0000000500007c02 */ /* 0x000fce0008000f00 */
.L_x_124:
[----:B-1----:R1:W2:Y:S02]  /*7110*/  SYNCS.PHASECHK.TRANS64.TRYWAIT P0, [R0+URZ], R3 ;  /* 0x00000003000075a7 */ /* 0x0022a400080011ff */
[----:B--2---:R-:W-:Y:S05]  /*7120*/  @!P0 NANOSLEEP.SYNCS 0x989680 ;  /* 0x009896800000895d */ /* 0x004fea0003900000 */
[----:B------:R-:W2:Y:S02]  /*7130*/  @!P0 SYNCS.PHASECHK.TRANS64 P0, [R0+URZ], R3 ;  /* 0x00000003000085a7 */ /* 0x000ea400080010ff */
[----:B--2---:R-:W-:Y:S05]  /*7140*/  @!P0 BRA `(.L_x_124) ;  /* 0xfffffffc00f08947 */ /* 0x004fea000383ffff */
[----:B------:R-:W-:Y:S05]  /*7150*/  BRA `(.L_x_125) ;  /* 0xffffffb8004c7947 */ /* 0x000fea000383ffff */
.L_x_49:
[----:B-1----:R1:W2:Y:S02]  /*7160*/  SYNCS.PHASECHK.TRANS64.TRYWAIT P0, [R2+URZ+0xd0], R4 ;  /* 0x0000d004020075a7 */ /* 0x0022a400080011ff */
[----:B--2---:R-:W-:Y:S05]  /*7170*/  @!P0 NANOSLEEP.SYNCS 0x989680 ;  /* 0x009896800000895d */ /* 0x004fea0003900000 */
[----:B------:R-:W2:Y:S02]  /*7180*/  @!P0 SYNCS.PHASECHK.TRANS64 P0, [R2+URZ+0xd0], R4 ;  /* 0x0000d004020085a7 */ /* 0x000ea400080010ff */
[----:B--2---:R-:W-:Y:S05]  /*7190*/  @!P0 BRA `(.L_x_49) ;  /* 0xfffffffc00f08947 */ /* 0x004fea000383ffff */
[----:B------:R-:W-:Y:S05]  /*71a0*/  BRA `(.L_x_126) ;  /* 0xffffffb800a87947 */ /* 0x000fea000383ffff */
.L_x_50:
[----:B------:R-:W-:-:S07]  /*71b0*/  MOV R2, UR4 ;  /* 0x0000000400027c02 */ /* 0x000fce0008000f00 */
.L_x_127:
[----:B-1----:R1:W2:Y:S02]  /*71c0*/  SYNCS.PHASECHK.TRANS64.TRYWAIT P0, [R2+URZ+0x80], R5 ;  /* 0x00008005020075a7 */ /* 0x0022a400080011ff */
[----:B--2---:R-:W-:Y:S05]  /*71d0*/  @!P0 NANOSLEEP.SYNCS 0x989680 ;  /* 0x009896800000895d */ /* 0x004fea0003900000 */
[----:B------:R-:W2:Y:S02]  /*71e0*/  @!P0 SYNCS.PHASECHK.TRANS64 P0, [R2+URZ+0x80], R5 ;  /* 0x00008005020085a7 */ /* 0x000ea400080010ff */
[----:B--2---:R-:W-:Y:S05]  /*71f0*/  @!P0 BRA `(.L_x_127) ;  /* 0xfffffffc00f08947 */ /* 0x004fea000383ffff */
[----:B------:R-:W-:Y:S05]  /*7200*/  BRA `(.L_x_128) ;  /* 0xffffffb800b87947 */ /* 0x000fea000383ffff */
.L_x_51:
[----:B-1----:R1:W2:Y:S02]  /*7210*/  SYNCS.PHASECHK.TRANS64.TRYWAIT P1, [R2+URZ+0x70], R4 ;  /* 0x00007004020075a7 */ /* 0x0022a400080211ff */
[----:B--2---:R-:W-:Y:S05]  /*7220*/  @!P1 NANOSLEEP.SYNCS 0x989680 ;  /* 0x009896800000995d */ /* 0x004fea0003900000 */
[----:B------:R-:W2:Y:S02]  /*7230*/  @!P1 SYNCS.PHASECHK.TRANS64 P1, [R2+URZ+0x70], R4 ;  /* 0x00007004020095a7 */ /* 0x000ea400080210ff */
[----:B--2---:R-:W-:Y:S05]  /*7240*/  @!P1 BRA `(.L_x_51) ;  /* 0xfffffffc00f09947 */ /* 0x004fea000383ffff */
[----:B------:R-:W-:Y:S05]  /*7250*/  BRA `(.L_x_129) ;  /* 0xffffffb800e87947 */ /* 0x000fea000383ffff */
.L_x_54:
[----:B------:R-:W-:-:S07]  /*7260*/  MOV R0, UR4 ;  /* 0x0000000400007c02 */ /* 0x000fce0008000f00 */
.L_x_130:
[----:B-1----:R1:W2:Y:S02]  /*7270*/  SYNCS.PHASECHK.TRANS64.TRYWAIT P0, [R0+URZ+0x80], R2 ;  /* 0x00008002000075a7 */ /* 0x0022a400080011ff */
[----:B--2---:R-:W-:Y:S05]  /*7280*/  @!P0 NANOSLEEP.SYNCS 0x989680 ;  /* 0x009896800000895d */ /* 0x004fea0003900000 */
[----:B------:R-:W2:Y:S02]  /*7290*/  @!P0 SYNCS.PHASECHK.TRANS64 P0, [R0+URZ+0x80], R2 ;  /* 0x00008002000085a7 */ /* 0x000ea400080010ff */
[----:B--2---:R-:W-:Y:S05]  /*72a0*/  @!P0 BRA `(.L_x_130) ;  /* 0xfffffffc00f08947 */ /* 0x004fea000383ffff */
[----:B------:R-:W-:Y:S05]  /*72b0*/  BRA `(.L_x_53) ;  /* 0xffffffbc003c7947 */ /* 0x000fea000383ffff */
.L_x_63:
[----:B-1----:R-:W-:-:S04]  /*72c0*/  MOV R5, UR5 ;  /* 0x0000000500057c02 */ /* 0x002fc80008000f00 */
[----:B------:R1:W2:Y:S03]  /*72d0*/  SYNCS.PHASECHK.TRANS64.TRYWAIT P0, [R5+URZ+0x8], R6 ;  /* 0x00000806050075a7 */ /* 0x0002a600080011ff */
[----:B--2---:R-:W-:Y:S05]  /*72e0*/  @!P0 NANOSLEEP.SYNCS 0x989680 ;  /* 0x009896800000895d */ /* 0x004fea0003900000 */
[----:B------:R-:W2:Y:S02]  /*72f0*/  @!P0 SYNCS.PHASECHK.TRANS64 P0, [R5+URZ+0x8], R6 ;  /* 0x00000806050085a7 */ /* 0x000ea400080010ff */
[----:B--2---:R-:W-:Y:S05]  /*7300*/  @!P0 BRA `(.L_x_63) ;  /* 0xfffffffc00ec8947 */ /* 0x004fea000383ffff */
[----:B------:R-:W-:Y:S05]  /*7310*/  BRA `(.L_x_62) ;  /* 0xffffffbc00f07947 */ /* 0x000fea000383ffff */
.L_x_65:
[----:B------:R-:W-:Y:S01]  /*7320*/  BSSY B0, `(.L_x_131) ;  /* 0x0000006000007945 */ /* 0x000fe20003800000 */
[----:B------:R-:W-:-:S07]  /*7330*/  MOV R15, 0xffffffff ;  /* 0xffffffff000f7802 */ /* 0x000fce0000000f00 */
[----:B-1---5:R-:W-:Y:S05]  /*7340*/  WARPSYNC.COLLECTIVE R15, `(.L_x_132) ;  /* 0x000000000f0c7348 */ /* 0x022fea0003c00000 */
[----:B------:R-:W-:Y:S02]  /*7350*/  ELECT P6, UR79, PT ;  /* 0x00000000004f782f */ /* 0x000fe400038c0000 */
[----:B------:R-:W-:Y:S01]  /*7360*/  MOV R14, UR79 ;  /* 0x0000004f000e7c02 */ /* 0x000fe20008000f00 */
[----:B-1---5:R-:W-:Y:S10]  /*7370*/  ENDCOLLECTIVE ;  /* 0x000000000000791b */ /* 0x022ff40003800000 */
.L_x_132:
[----:B------:R-:W-:Y:S05]  /*7380*/  BSYNC B0 ;  /* 0x0000000000007941 */ /* 0x000fea0003800000 */
.L_x_131:
[----:B------:R-:W-:Y:S01]  /*7390*/  PLOP3.LUT P0, PT, P6, PT, PT, 0x80, 0x8 ;  /* 0x000000000008781c */ /* 0x000fe2000370f070 */
[----:B------:R-:W-:-:S12]  /*73a0*/  BRA `(.L_x_133) ;  /* 0xffffffc0001c7947 */ /* 0x000fd8000383ffff */
.L_x_67:
[----:B-1----:R-:W-:-:S04]  /*73b0*/  MOV R0, UR5 ;  /* 0x0000000500007c02 */ /* 0x002fc80008000f00 */
[----:B------:R1:W2:Y:S03]  /*73c0*/  SYNCS.PHASECHK.TRANS64.TRYWAIT P0, [R0+URZ+0x8], R4 ;  /* 0x00000804000075a7 */ /* 0x0002a600080011ff */
[----:B--2---:R-:W-:Y:S05]  /*73d0*/  @!P0 NANOSLEEP.SYNCS 0x989680 ;  /* 0x009896800000895d */ /* 0x004fea0003900000 */
[----:B------:R-:W2:Y:S02]  /*73e0*/  @!P0 SYNCS.PHASECHK.TRANS64 P0, [R0+URZ+0x8], R4 ;  /* 0x00000804000085a7 */ /* 0x000ea400080010ff */
[----:B--2---:R-:W-:Y:S05]  /*73f0*/  @!P0 BRA `(.L_x_67) ;  /* 0xfffffffc00ec8947 */ /* 0x004fea000383ffff */
[----:B------:R-:W-:Y:S05]  /*7400*/  BRA `(.L_x_66) ;  /* 0xffffffc000207947 */ /* 0x000fea000383ffff */
.L_x_68:
[----:B-1----:R1:W2:Y:S02]  /*7410*/  SYNCS.PHASECHK.TRANS64.TRYWAIT P0, [R0+URZ+0x70], R4 ;  /* 0x00007004000075a7 */ /* 0x0022a400080011ff */
[----:B--2---:R-:W-:Y:S05]  /*7420*/  @!P0 NANOSLEEP.SYNCS 0x989680 ;  /* 0x009896800000895d */ /* 0x004fea0003900000 */
[----:B------:R-:W2:Y:S02]  /*7430*/  @!P0 SYNCS.PHASECHK.TRANS64 P0, [R0+URZ+0x70], R4 ;  /* 0x00007004000085a7 */ /* 0x000ea400080010ff */
[----:B--2---:R-:W-:Y:S05]  /*7440*/  @!P0 BRA `(.L_x_68) ;  /* 0xfffffffc00f08947 */ /* 0x004fea000383ffff */
[----:B------:R-:W-:Y:S05]  /*7450*/  BRA `(.L_x_134) ;  /* 0xffffffc4000c7947 */ /* 0x000fea000383ffff */
.L_x_70:
[----:B------:R-:W-:-:S07]  /*7460*/  MOV R0, UR31 ;  /* 0x0000001f00007c02 */ /* 0x000fce0008000f00 */
.L_x_135:
[----:B-1----:R1:W2:Y:S02]  /*7470*/  SYNCS.PHASECHK.TRANS64.TRYWAIT P0, [R0+URZ+0xb0], R4 ;  /* 0x0000b004000075a7 */ /* 0x0022a400080011ff */
[----:B--2---:R-:W-:Y:S05]  /*7480*/  @!P0 NANOSLEEP.SYNCS 0x989680 ;  /* 0x009896800000895d */ /* 0x004fea0003900000 */
[----:B------:R-:W2:Y:S02]  /*7490*/  @!P0 SYNCS.PHASECHK.TRANS64 P0, [R0+URZ+0xb0], R4 ;  /* 0x0000b004000085a7 */ /* 0x000ea400080010ff */
[----:B--2---:R-:W-:Y:S05]  /*74a0*/  @!P0 BRA `(.L_x_135) ;  /* 0xfffffffc00f08947 */ /* 0x004fea000383ffff */
[----:B------:R-:W-:Y:S05]  /*74b0*/  BRA `(.L_x_136) ;  /* 0xffffffc400587947 */ /* 0x000fea000383ffff */
.L_x_73:
[----:B------:R-:W-:Y:S07]  /*74c0*/  MOV R0, UR5 ;  /* 0x0000000500007c02 */ /* 0x000fee0008000f00 */
.L_x_137:
[----:B-1----:R1:W2:Y:S02]  /*74d0*/  SYNCS.PHASECHK.TRANS64.TRYWAIT P0, [R0+URZ], R4 ;  /* 0x00000004000075a7 */ /* 0x0022a400080011ff */
[----:B--2---:R-:W-:Y:S05]  /*74e0*/  @!P0 NANOSLEEP.SYNCS 0x989680 ;  /* 0x009896800000895d */ /* 0x004fea0003900000 */
[----:B------:R-:W2:Y:S02]  /*74f0*/  @!P0 SYNCS.PHASECHK.TRANS64 P0, [R0+URZ], R4 ;  /* 0x00000004000085a7 */ /* 0x000ea400080010ff */
[----:B--2---:R-:W-:Y:S05]  /*7500*/  @!P0 BRA `(.L_x_137) ;  /* 0xfffffffc00f08947 */ /* 0x004fea000383ffff */
[----:B------:R-:W-:Y:S05]  /*7510*/  BRA `(.L_x_72) ;  /* 0xffffffc4006c7947 */ /* 0x000fea000383ffff */
.L_x_77:
[----:B-1----:R-:W-:-:S07]  /*7520*/  MOV R0, UR4 ;  /* 0x0000000400007c02 */ /* 0x002fce0008000f00 */
.L_x_138:
[----:B-1----:R1:W2:Y:S02]  /*7530*/  SYNCS.PHASECHK.TRANS64.TRYWAIT P0, [R0+URZ], R2 ;  /* 0x00000002000075a7 */ /* 0x0022a400080011ff */
[----:B--2---:R-:W-:Y:S05]  /*7540*/  @!P0 NANOSLEEP.SYNCS 0x989680 ;  /* 0x009896800000895d */ /* 0x004fea0003900000 */
[----:B------:R-:W2:Y:S02]  /*7550*/  @!P0 SYNCS.PHASECHK.TRANS64 P0, [R0+URZ], R2 ;  /* 0x00000002000085a7 */ /* 0x000ea400080010ff */
[----:B--2---:R-:W-:Y:S05]  /*7560*/  @!P0 BRA `(.L_x_138) ;  /* 0xfffffffc00f08947 */ /* 0x004fea000383ffff */
[----:B------:R-:W-:Y:S05]  /*7570*/  BRA `(.L_x_139) ;  /* 0xffffffc800607947 */ /* 0x000fea000383ffff */
.L_x_78:
[----:B------:R-:W-:-:S07]  /*7580*/  MOV R0, UR5 ;  /* 0x0000000500007c02 */ /* 0x000fce0008000f00 */
.L_x_140:
[----:B-1----:R1:W2:Y:S02]  /*7590*/  SYNCS.PHASECHK.TRANS64.TRYWAIT P0, [R0+URZ], R3 ;  /* 0x00000003000075a7 */ /* 0x0022a400080011ff */
[----:B--2---:R-:W-:Y:S05]  /*75a0*/  @!P0 NANOSLEEP.SYNCS 0x989680 ;  /* 0x009896800000895d */ /* 0x004fea0003900000 */
[----:B------:R-:W2:Y:S02]  /*75b0*/  @!P0 SYNCS.PHASECHK.TRANS64 P0, [R0+URZ], R3 ;  /* 0x00000003000085a7 */ /* 0x000ea400080010ff */
[----:B--2---:R-:W-:Y:S05]  /*75c0*/  @!P0 BRA `(.L_x_140) ;  /* 0xfffffffc00f08947 */ /* 0x004fea000383ffff */
[----:B------:R-:W-:Y:S05]  /*75d0*/  BRA `(.L_x_141) ;  /* 0xffffffc8006c7947 */ /* 0x000fea000383ffff */
.L_x_79:
[----:B------:R-:W-:-:S07]  /*75e0*/  MOV R0, UR5 ;  /* 0x0000000500007c02 */ /* 0x000fce0008000f00 */
.L_x_142:
[----:B-1----:R1:W2:Y:S02]  /*75f0*/  SYNCS.PHASECHK.TRANS64.TRYWAIT P0, [R0+URZ], R3 ;  /* 0x00000003000075a7 */ /* 0x0022a400080011ff */
[----:B--2---:R-:W-:Y:S05]  /*7600*/  @!P0 NANOSLEEP.SYNCS 0x989680 ;  /* 0x009896800000895d */ /* 0x004fea0003900000 */
[----:B------:R-:W2:Y:S02]  /*7610*/  @!P0 SYNCS.PHASECHK.TRANS64 P0, [R0+URZ], R3 ;  /* 0x00000003000085a7 */ /* 0x000ea400080010ff */
[----:B--2---:R-:W-:Y:S05]  /*7620*/  @!P0 BRA `(.L_x_142) ;  /* 0xfffffffc00f08947 */ /* 0x004fea000383ffff */
[----:B------:R-:W-:Y:S05]  /*7630*/  BRA `(.L_x_143) ;  /* 0xffffffc800787947 */ /* 0x000fea000383ffff */
.L_x_82:
[----:B------:R-:W-:-:S07]  /*7640*/  MOV R0, UR26 ;  /* 0x0000001a00007c02 */ /* 0x000fce0008000f00 */
.L_x_144:
[----:B-1----:R1:W2:Y:S02]  /*7650*/  SYNCS.PHASECHK.TRANS64.TRYWAIT P1, [R0+URZ+0xf0], R2 ;  /* 0x0000f002000075a7 */ /* 0x0022a400080211ff */
[----:B--2---:R-:W-:Y:S05]  /*7660*/  @!P1 NANOSLEEP.SYNCS 0x989680 ;  /* 0x009896800000995d */ /* 0x004fea0003900000 */
[----:B------:R-:W2:Y:S02]  /*7670*/  @!P1 SYNCS.PHASECHK.TRANS64 P1, [R0+URZ+0xf0], R2 ;  /* 0x0000f002000095a7 */ /* 0x000ea400080210ff */
[----:B--2---:R-:W-:Y:S05]  /*7680*/  @!P1 BRA `(.L_x_144) ;  /* 0xfffffffc00f09947 */ /* 0x004fea000383ffff */
[----:B------:R-:W-:Y:S05]  /*7690*/  BRA `(.L_x_145) ;  /* 0xffffffc800c47947 */ /* 0x000fea000383ffff */
.L_x_87:
[----:B--2---:R2:W3:Y:S02]  /*76a0*/  SYNCS.PHASECHK.TRANS64.TRYWAIT P0, [R7+URZ+0x70], R0 ;  /* 0x00007000070075a7 */ /* 0x0044e400080011ff */
[----:B---3--:R-:W-:Y:S05]  /*76b0*/  @!P0 NANOSLEEP.SYNCS 0x989680 ;  /* 0x009896800000895d */ /* 0x008fea0003900000 */
[----:B------:R-:W3:Y:S02]  /*76c0*/  @!P0 SYNCS.PHASECHK.TRANS64 P0, [R7+URZ+0x70], R0 ;  /* 0x00007000070085a7 */ /* 0x000ee400080010ff */
[----:B---3--:R-:W-:Y:S05]  /*76d0*/  @!P0 BRA `(.L_x_87) ;  /* 0xfffffffc00f08947 */ /* 0x008fea000383ffff */
[----:B------:R-:W-:Y:S05]  /*76e0*/  BRA `(.L_x_146) ;  /* 0xffffffcc00e07947 */ /* 0x000fea000383ffff */
.L_x_90:
[----:B-1----:R-:W-:Y:S07]  /*76f0*/  MOV R0, UR17 ;  /* 0x0000001100007c02 */ /* 0x002fee0008000f00 */
.L_x_147:
[----:B-1----:R1:W2:Y:S02]  /*7700*/  SYNCS.PHASECHK.TRANS64.TRYWAIT P2, [R0+URZ+0x68], R7 ;  /* 0x00006807000075a7 */ /* 0x0022a400080411ff */
[----:B--2---:R-:W-:Y:S05]  /*7710*/  @!P2 NANOSLEEP.SYNCS 0x989680 ;  /* 0x009896800000a95d */ /* 0x004fea0003900000 */
[----:B------:R-:W2:Y:S02]  /*7720*/  @!P2 SYNCS.PHASECHK.TRANS64 P2, [R0+URZ+0x68], R7 ;  /* 0x000068070000a5a7 */ /* 0x000ea400080410ff */
[----:B--2---:R-:W-:Y:S05]  /*7730*/  @!P2 BRA `(.L_x_147) ;  /* 0xfffffffc00f0a947 */ /* 0x004fea000383ffff */
[----:B------:R-:W-:Y:S05]  /*7740*/  BRA `(.L_x_89) ;  /* 0xffffffd400407947 */ /* 0x000fea000383ffff */
.L_x_93:
[----:B-1----:R-:W-:Y:S07]  /*7750*/  MOV R0, UR17 ;  /* 0x0000001100007c02 */ /* 0x002fee0008000f00 */
.L_x_148:
[----:B-1----:R1:W2:Y:S02]  /*7760*/  SYNCS.PHASECHK.TRANS64.TRYWAIT P0, [R0+URZ+0x58], R6 ;  /* 0x00005806000075a7 */ /* 0x0022a400080011ff */
[----:B--2---:R-:W-:Y:S05]  /*7770*/  @!P0 NANOSLEEP.SYNCS 0x989680 ;  /* 0x009896800000895d */ /* 0x004fea0003900000 */
[----:B------:R-:W2:Y:S02]  /*7780*/  @!P0 SYNCS.PHASECHK.TRANS64 P0, [R0+URZ+0x58], R6 ;  /* 0x00005806000085a7 */ /* 0x000ea400080010ff */
[----:B--2---:R-:W-:Y:S05]  /*7790*/  @!P0 BRA `(.L_x_148) ;  /* 0xfffffffc00f08947 */ /* 0x004fea000383ffff */
[----:B------:R-:W-:Y:S05]  /*77a0*/  BRA `(.L_x_149) ;  /* 0xffffffd400907947 */ /* 0x000fea000383ffff */
.L_x_96:
[----:B--2---:R2:W3:Y:S02]  /*77b0*/  SYNCS.PHASECHK.TRANS64.TRYWAIT P0, [R3+URZ+0x70], R0 ;  /* 0x00007000030075a7 */ /* 0x0044e400080011ff */
[----:B---3--:R-:W-:Y:S05]  /*77c0*/  @!P0 NANOSLEEP.SYNCS 0x989680 ;  /* 0x009896800000895d */ /* 0x008fea0003900000 */
[----:B------:R-:W3:Y:S02]  /*77d0*/  @!P0 SYNCS.PHASECHK.TRANS64 P0, [R3+URZ+0x70], R0 ;  /* 0x00007000030085a7 */ /* 0x000ee400080010ff */
[----:B---3--:R-:W-:Y:S05]  /*77e0*/  @!P0 BRA `(.L_x_96) ;  /* 0xfffffffc00f08947 */ /* 0x008fea000383ffff */
[----:B------:R-:W-:Y:S05]  /*77f0*/  BRA `(.L_x_150) ;  /* 0xffffffd800dc7947 */ /* 0x000fea000383ffff */
.L_x_107:
[----:B-1----:R-:W-:Y:S04]  /*7800*/  MOV R0, UR44 ;  /* 0x0000002c00007c02 */ /* 0x002fe80008000f00 */
[----:B------:R1:W2:Y:S03]  /*7810*/  SYNCS.PHASECHK.TRANS64.TRYWAIT P1, [R0+URZ+0x50], R3 ;  /* 0x00005003000075a7 */ /* 0x0002a600080211ff */
[----:B--2---:R-:W-:Y:S05]  /*7820*/  @!P1 NANOSLEEP.SYNCS 0x989680 ;  /* 0x009896800000995d */ /* 0x004fea0003900000 */
[----:B------:R-:W2:Y:S02]  /*7830*/  @!P1 SYNCS.PHASECHK.TRANS64 P1, [R0+URZ+0x50], R3 ;  /* 0x00005003000095a7 */ /* 0x000ea400080210ff */
[----:B--2---:R-:W-:Y:S05]  /*7840*/  @!P1 BRA `(.L_x_107) ;  /* 0xfffffffc00ec9947 */ /* 0x004fea000383ffff */
[----:B------:R-:W-:Y:S05]  /*7850*/  BRA `(.L_x_106) ;  /* 0xffffffe800187947 */ /* 0x000fea000383ffff */
.L_x_109:
[----:B------:R1:W1:Y:S02]  /*7860*/  SYNCS.PHASECHK.TRANS64.TRYWAIT P1, [R83+URZ+0x90], R4 ;  /* 0x00009004530075a7 */ /* 0x00026400080211ff */
[----:B-1----:R-:W-:Y:S05]  /*7870*/  @!P1 NANOSLEEP.SYNCS 0x989680 ;  /* 0x009896800000995d */ /* 0x002fea0003900000 */
[----:B------:R-:W1:Y:S02]  /*7880*/  @!P1 SYNCS.PHASECHK.TRANS64 P1, [R83+URZ+0x90], R4 ;  /* 0x00009004530095a7 */ /* 0x000e6400080210ff */
[----:B-1----:R-:W-:Y:S05]  /*7890*/  @!P1 BRA `(.L_x_109) ;  /* 0xfffffffc00f09947 */ /* 0x002fea000383ffff */
[----:B------:R-:W-:Y:S05]  /*78a0*/  BRA `(.L_x_108) ;  /* 0xffffffe800547947 */ /* 0x000fea000383ffff */
        .weak           $__internal_0_$__cuda_sm10x_tcgen05_guardrail_trap_col_being_dealloced_not_returned_by_alloc
        .type           $__internal_0_$__cuda_sm10x_tcgen05_guardrail_trap_col_being_dealloced_not_returned_by_alloc,@function
        .size           $__internal_0_$__cuda_sm10x_tcgen05_guardrail_trap_col_being_dealloced_not_returned_by_alloc,($__internal_1_$__cuda_sm10x_tcgen05_guardrail_trap_phase_invalid_during_alloc - $__internal_0_$__cuda_sm10x_tcgen05_guardrail_trap_col_being_dealloced_not_returned_by_alloc)
$__internal_0_$__cuda_sm10x_tcgen05_guardrail_trap_col_being_dealloced_not_returned_by_alloc:
[----:B------:R-:W-:Y:S05]  /*78b0*/  BPT.TRAP 0x1 ;  /* 0x000000040000795c */ /* 0x000fea0000300000 */
[----:B------:R-:W-:-:S04]  /*78c0*/  HFMA2 R3, -RZ, RZ, 0, 0 ;  /* 0x00000000ff037431 */ /* 0x000fc800000001ff */
[----:B------:R-:W-:Y:S05]  /*78d0*/  RET.REL.NODEC R2 `(_ZN7cutlass13device_kernelINS_4gemm6kernel13GemmUniversalIN4cute5tupleIJiiiiEEENS1_10collective13CollectiveMmaINS1_35MainloopSm100TmaUmmaWarpSpecializedILi5ELi2ELi4ENS5_IJNS4_1CILi2EEESB_NSA_ILi1EEEEEEEENS5_IJNSA_ILi128EEENSA_ILi64EEESF_EEEaNS5_IJlSC_lEEEaSI_NS4_8TiledMMAINS4_8MMA_AtomIJNS4_21SM100_MMA_S8_2x1SM_SSIaaiLi128ELi64ELNS4_4UMMA5MajorE0ELSN_0ELNSM_8SaturateE0EEEEEENS4_6LayoutINS5_IJSC_SC_SC_EEENS5_IJNSA_ILi0EEEST_ST_EEEEENS5_IJNS4_10UnderscoreESW_SW_EEEEENS4_28SM100_TMA_2SM_LOAD_MULTICASTENS4_14ComposedLayoutINS4_7SwizzleILi3ELi4ELi3EEENS4_18smem_ptr_flag_bitsILi8EEENSR_INS5_IJNSA_ILi8EEESF_EEENS5_IJSF_SC_EEEEEEEvNS4_8identityENS4_18SM100_TMA_2SM_LOADES19_vS1A_EENS_8epilogue10collective18CollectiveEpilogueINS1D_23Sm100TmaWarpSpecializedILi1ELi1ELi32ELb0ELb0EEEJNS5_IJSG_SG_SF_EEENS5_IJNSR_ISG_SC_EES1J_EEEaSI_aSI_NS1D_6fusion15FusionCallbacksIS1H_NS1L_17LinearCombinationIaiaiLNS_15FloatRoundStyleE2EEES1I_S1K_JEEENS4_5SM1004TMEM4LOAD26SM100_TMEM_LOAD_32dp32b32xENS4_13SM90_TMA_LOADENS10_INS11_ILi2ELi4ELi3EEES14_NSR_INS5_IJS15_SG_EEENS5_IJSG_SC_EEEEEEENS4_39AutoVectorizingCopyWithAssumedAlignmentILi128EEENS4_14SM90_TMA_STOREES20_S22_S22_EEEvvEEEEvNT_6ParamsE) ;  /* 0xffffff8402c87950 */ /* 0x000fea0003c3ffff */
        .weak           $__internal_1_$__cuda_sm10x_tcgen05_guardrail_trap_phase_invalid_during_alloc
        .type           $__internal_1_$__cuda_sm10x_tcgen05_guardrail_trap_phase_invalid_during_alloc,@function
        .size           $__internal_1_$__cuda_sm10x_tcgen05_guardrail_trap_phase_invalid_during_alloc,($__internal_2_$__cuda_sm10x_tcgen05_guardrail_trap_unallocated_columns_being_dealloced - $__internal_1_$__cuda_sm10x_tcgen05_guardrail_trap_phase_invalid_during_alloc)
$__internal_1_$__cuda_sm10x_tcgen05_guardrail_trap_phase_invalid_during_alloc:
[----:B------:R-:W-:Y:S05]  /*78e0*/  BPT.TRAP 0x1 ;  /* 0x000000040000795c */ /* 0x000fea0000300000 */
[----:B------:R-:W-:-:S04]  /*78f0*/  MOV R5, 0x0 ;  /* 0x0000000000057802 */ /* 0x000fc80000000f00 */
[----:B------:R-:W-:Y:S05]  /*7900*/  RET.REL.NODEC R4 `(_ZN7cutlass13device_kernelINS_4gemm6kernel13GemmUniversalIN4cute5tupleIJiiiiEEENS1_10collective13CollectiveMmaINS1_35MainloopSm100TmaUmmaWarpSpecializedILi5ELi2ELi4ENS5_IJNS4_1CILi2EEESB_NSA_ILi1EEEEEEEENS5_IJNSA_ILi128EEENSA_ILi64EEESF_EEEaNS5_IJlSC_lEEEaSI_NS4_8TiledMMAINS4_8MMA_AtomIJNS4_21SM100_MMA_S8_2x1SM_SSIaaiLi128ELi64ELNS4_4UMMA5MajorE0ELSN_0ELNSM_8SaturateE0EEEEEENS4_6LayoutINS5_IJSC_SC_SC_EEENS5_IJNSA_ILi0EEEST_ST_EEEEENS5_IJNS4_10UnderscoreESW_SW_EEEEENS4_28SM100_TMA_2SM_LOAD_MULTICASTENS4_14ComposedLayoutINS4_7SwizzleILi3ELi4ELi3EEENS4_18smem_ptr_flag_bitsILi8EEENSR_INS5_IJNSA_ILi8EEESF_EEENS5_IJSF_SC_EEEEEEEvNS4_8identityENS4_18SM100_TMA_2SM_LOADES19_vS1A_EENS_8epilogue10collective18CollectiveEpilogueINS1D_23Sm100TmaWarpSpecializedILi1ELi1ELi32ELb0ELb0EEEJNS5_IJSG_SG_SF_EEENS5_IJNSR_ISG_SC_EES1J_EEEaSI_aSI_NS1D_6fusion15FusionCallbacksIS1H_NS1L_17LinearCombinationIaiaiLNS_15FloatRoundStyleE2EEES1I_S1K_JEEENS4_5SM1004TMEM4LOAD26SM100_TMEM_LOAD_32dp32b32xENS4_13SM90_TMA_LOADENS10_INS11_ILi2ELi4ELi3EEES14_NSR_INS5_IJS15_SG_EEENS5_IJSG_SC_EEEEEEENS4_39AutoVectorizingCopyWithAssumedAlignmentILi128EEENS4_14SM90_TMA_STOREES20_S22_S22_EEEvvEEEEvNT_6ParamsE) ;  /* 0xffffff8404bc7950 */ /* 0x000fea0003c3ffff */
        .weak           $__internal_2_$__cuda_sm10x_tcgen05_guardrail_trap_unallocated_columns_being_dealloced
        .type           $__internal_2_$__cuda_sm10x_tcgen05_guardrail_trap_unallocated_columns_being_dealloced,@function
        .size           $__internal_2_$__cuda_sm10x_tcgen05_guardrail_trap_unallocated_columns_being_dealloced,(.L_x_152 - $__internal_2_$__cuda_sm10x_tcgen05_guardrail_trap_unallocated_columns_being_dealloced)
$__internal_2_$__cuda_sm10x_tcgen05_guardrail_trap_unallocated_columns_being_dealloced:
[----:B------:R-:W-:Y:S05]  /*7910*/  BPT.TRAP 0x1 ;  /* 0x000000040000795c */ /* 0x000fea0000300000 */
[----:B------:R-:W-:-:S04]  /*7920*/  HFMA2 R3, -RZ, RZ, 0, 0 ;  /* 0x00000000ff037431 */ /* 0x000fc800000001ff */
[----:B------:R-:W-:Y:S05]  /*7930*/  RET.REL.NODEC R2 `(_ZN7cutlass13device_kernelINS_4gemm6kernel13GemmUniversalIN4cute5tupleIJiiiiEEENS1_10collective13CollectiveMmaINS1_35MainloopSm100TmaUmmaWarpSpecializedILi5ELi2ELi4ENS5_IJNS4_1CILi2EEESB_NSA_ILi1EEEEEEEENS5_IJNSA_ILi128EEENSA_ILi64EEESF_EEEaNS5_IJlSC_lEEEaSI_NS4_8TiledMMAINS4_8MMA_AtomIJNS4_21SM100_MMA_S8_2x1SM_SSIaaiLi128ELi64ELNS4_4UMMA5MajorE0ELSN_0ELNSM_8SaturateE0EEEEEENS4_6LayoutINS5_IJSC_SC_SC_EEENS5_IJNSA_ILi0EEEST_ST_EEEEENS5_IJNS4_10UnderscoreESW_SW_EEEEENS4_28SM100_TMA_2SM_LOAD_MULTICASTENS4_14ComposedLayoutINS4_7SwizzleILi3ELi4ELi3EEENS4_18smem_ptr_flag_bitsILi8EEENSR_INS5_IJNSA_ILi8EEESF_EEENS5_IJSF_SC_EEEEEEEvNS4_8identityENS4_18SM100_TMA_2SM_LOADES19_vS1A_EENS_8epilogue10collective18CollectiveEpilogueINS1D_23Sm100TmaWarpSpecializedILi1ELi1ELi32ELb0ELb0EEEJNS5_IJSG_SG_SF_EEENS5_IJNSR_ISG_SC_EES1J_EEEaSI_aSI_NS1D_6fusion15FusionCallbacksIS1H_NS1L_17LinearCombinationIaiaiLNS_15FloatRoundStyleE2EEES1I_S1K_JEEENS4_5SM1004TMEM4LOAD26SM100_TMEM_LOAD_32dp32b32xENS4_13SM90_TMA_LOADENS10_INS11_ILi2ELi4ELi3EEES14_NSR_INS5_IJS15_SG_EEENS5_IJSG_SC_EEEEEEENS4_39AutoVectorizingCopyWithAssumedAlignmentILi128EEENS4_14SM90_TMA_STOREES20_S22_S22_EEEvvEEEEvNT_6ParamsE) ;  /* 0xffffff8402b07950 */ /* 0x000fea0003c3ffff */
.L_x_151:
[----:B------:R-:W-:-:S00]  /*7940*/  BRA `(.L_x_151) ;  /* 0xfffffffc00fc7947 */ /* 0x000fc0000383ffff */
[----:B------:R-:W-:-:S00]  /*7950*/  NOP ;  /* 0x0000000000007918 */ /* 0x000fc00000000000 */
        /* <DEDUP_REMOVED lines=10> */
.L_x_152:


//--------------------- .nv.global.init           --------------------------
	.section	.nv.global.init,"aw",@progbits
.nv.global.init:
	.type		$str$27,@object
	.size		$str$27,($str$28 - $str$27)
$str$27:
        /*0000*/ 	.byte	0x28, 0x61, 0x64, 0x64, 0x72, 0x65, 0x73, 0x73, 0x20, 0x26, 0x20, 0x6d, 0x61, 0x73, 0x6b, 0x29
        /*0010*/ 	.byte	0x20, 0x3d, 0x3d, 0x20, 0x30, 0x00
	.type		$str$28,@object
	.size		$str$28,($str$26 - $str$28)
$str$28:
        /*0016*/ 	.byte	0x2f, 0x74, 0x6d, 0x70, 0x2f, 0x63, 0x75, 0x74, 0x6c, 0x61, 0x73, 0x73, 0x5f, 0x73, 0x77, 0x65
        /*0026*/ 	.byte	0x65, 0x70, 0x5f, 0x73, 0x72, 0x63, 0x2f, 0x69, 0x6e, 0x63, 0x6c, 0x75, 0x64, 0x65, 0x2f, 0x63
        /*0036*/ 	.byte	0x75, 0x74, 0x65, 0x2f, 0x70, 0x6f, 0x69, 0x6e, 0x74, 0x65, 0x72, 0x5f, 0x66, 0x6c, 0x61, 0x67
        /*0046*/ 	.byte	0x67, 0x65, 0x64, 0x2e, 0x68, 0x70, 0x70, 0x00
	.type		$str$26,@object
	.size		$str$26,($str$25 - $str$26)
$str$26:
        /*004e*/ 	.byte	0x2f, 0x74, 0x6d, 0x70, 0x2f, 0x63, 0x75, 0x74, 0x6c, 0x61, 0x73, 0x73, 0x5f, 0x73, 0x77, 0x65
        /*005e*/ 	.byte	0x65, 0x70, 0x5f, 0x73, 0x72, 0x63, 0x2f, 0x69, 0x6e, 0x63, 0x6c, 0x75, 0x64, 0x65, 0x2f, 0x63
        /*006e*/ 	.byte	0x75, 0x74, 0x65, 0x2f, 0x61, 0x74, 0x6f, 0x6d, 0x2f, 0x63, 0x6f, 0x70, 0x79, 0x5f, 0x74, 0x72
        /*007e*/ 	.byte	0x61, 0x69, 0x74, 0x73, 0x5f, 0x73, 0x6d, 0x31, 0x30, 0x30, 0x2e, 0x68, 0x70, 0x70, 0x00
	.type		$str$25,@object
	.size		$str$25,(__unnamed_1 - $str$25)
$str$25:
        /*008d*/ 	.byte	0x28, 0x28, 0x75, 0x69, 0x6e, 0x74, 0x33, 0x32, 0x5f, 0x74, 0x28, 0x74, 0x68, 0x72, 0x65, 0x61
        /*009d*/ 	.byte	0x64, 0x49, 0x64, 0x78, 0x2e, 0x78, 0x29, 0x20, 0x2f, 0x20, 0x33, 0x32, 0x29, 0x20, 0x25, 0x20
        /*00ad*/ 	.byte	0x34, 0x29, 0x20, 0x3d, 0x3d, 0x20, 0x28, 0x28, 0x28, 0x74, 0x6d, 0x65, 0x6d, 0x5f, 0x61, 0x64
        /*00bd*/ 	.byte	0x64, 0x72, 0x20, 0x3e, 0x3e, 0x20, 0x31, 0x36, 0x29, 0x20, 0x2f, 0x20, 0x33, 0x32, 0x29, 0x20
        /*00cd*/ 	.byte	0x25, 0x20, 0x34, 0x29, 0x00
	.type		__unnamed_1,@object
	.size		__unnamed_1,(__unnamed_2 - __unnamed_1)
__unnamed_1:
        /*00d2*/ 	.byte	0x61, 0x75, 0x74, 0x6f, 0x20, 0x63, 0x75, 0x74, 0x65, 0x3a, 0x3a, 0x61, 0x73, 0x5f, 0x70, 0x6f
        /* <DEDUP_REMOVED lines=24> */
        /*0262*/ 	.byte	0x00
	.type		__unnamed_2,@object
	.size		__unnamed_2,(.L_2 - __unnamed_2)
__unnamed_2:
        /* <DEDUP_REMOVED lines=41> */
.L_2:


//--------------------- .nv.shared._ZN7cutlass13device_kernelINS_4gemm6kernel13GemmUniversalIN4cute5tupleIJiiiiEEENS1_10collective13CollectiveMmaINS1_35MainloopSm100TmaUmmaWarpSpecializedILi5ELi2ELi4ENS5_IJNS4_1CILi2EEESB_NSA_ILi1EEEEEEEENS5_IJNSA_ILi128EEENSA_ILi64EEESF_EEEaNS5_IJlSC_lEEEaSI_NS4_8TiledMMAINS4_8MMA_AtomIJNS4_21SM100_MMA_S8_2x1SM_SSIaaiLi128ELi64ELNS4_4UMMA5MajorE0ELSN_0ELNSM_8SaturateE0EEEEEENS4_6LayoutINS5_IJSC_SC_SC_EEENS5_IJNSA_ILi0EEEST_ST_EEEEENS5_IJNS4_10UnderscoreESW_SW_EEEEENS4_28SM100_TMA_2SM_LOAD_MULTICASTENS4_14ComposedLayoutINS4_7SwizzleILi3ELi4ELi3EEENS4_18smem_ptr_flag_bitsILi8EEENSR_INS5_IJNSA_ILi8EEESF_EEENS5_IJSF_SC_EEEEEEEvNS4_8identityENS4_18SM100_TMA_2SM_LOADES19_vS1A_EENS_8epilogue10collective18CollectiveEpilogueINS1D_23Sm100TmaWarpSpecializedILi1ELi1ELi32ELb0ELb0EEEJNS5_IJSG_SG_SF_EEENS5_IJNSR_ISG_SC_EES1J_EEEaSI_aSI_NS1D_6fusion15FusionCallbacksIS1H_NS1L_17LinearCombinationIaiaiLNS_15FloatRoundStyleE2EEES1I_S1K_JEEENS4_5SM1004TMEM4LOAD26SM100_TMEM_LOAD_32dp32b32xENS4_13SM90_TMA_LOADENS10_INS11_ILi2ELi4ELi3EEES14_NSR_INS5_IJS15_SG_EEENS5_IJSG_SC_EEEEEEENS4_39AutoVectorizingCopyWithAssumedAlignmentILi128EEENS4_14SM90_TMA_STOREES20_S22_S22_EEEvvEEEEvNT_6ParamsE --------------------------
	.section	.nv.shared._ZN7cutlass13device_kernelINS_4gemm6kernel13GemmUniversalIN4cute5tupleIJiiiiEEENS1_10collective13CollectiveMmaINS1_35MainloopSm100TmaUmmaWarpSpecializedILi5ELi2ELi4ENS5_IJNS4_1CILi2EEESB_NSA_ILi1EEEEEEEENS5_IJNSA_ILi128EEENSA_ILi64EEESF_EEEaNS5_IJlSC_lEEEaSI_NS4_8TiledMMAINS4_8MMA_AtomIJNS4_21SM100_MMA_S8_2x1SM_SSIaaiLi128ELi64ELNS4_4UMMA5MajorE0ELSN_0ELNSM_8SaturateE0EEEEEENS4_6LayoutINS5_IJSC_SC_SC_EEENS5_IJNSA_ILi0EEEST_ST_EEEEENS5_IJNS4_10UnderscoreESW_SW_EEEEENS4_28SM100_TMA_2SM_LOAD_MULTICASTENS4_14ComposedLayoutINS4_7SwizzleILi3ELi4ELi3EEENS4_18smem_ptr_flag_bitsILi8EEENSR_INS5_IJNSA_ILi8EEESF_EEENS5_IJSF_SC_EEEEEEEvNS4_8identityENS4_18SM100_TMA_2SM_LOADES19_vS1A_EENS_8epilogue10collective18CollectiveEpilogueINS1D_23Sm100TmaWarpSpecializedILi1ELi1ELi32ELb0ELb0EEEJNS5_IJSG_SG_SF_EEENS5_IJNSR_ISG_SC_EES1J_EEEaSI_aSI_NS1D_6fusion15FusionCallbacksIS1H_NS1L_17LinearCombinationIaiaiLNS_15FloatRoundStyleE2EEES1I_S1K_JEEENS4_5SM1004TMEM4LOAD26SM100_TMEM_LOAD_32dp32b32xENS4_13SM90_TMA_LOADENS10_INS11_ILi2ELi4ELi3EEES14_NSR_INS5_IJS15_SG_EEENS5_IJSG_SC_EEEEEEENS4_39AutoVectorizingCopyWithAssumedAlignmentILi128EEENS4_14SM90_TMA_STOREES20_S22_S22_EEEvvEEEEvNT_6ParamsE,"aw",@nobits
	.sectionflags	@""
	.align	16
	.zero		1024


//--------------------- .nv.shared.reserved.0     --------------------------
	.section	.nv.shared.reserved.0,"aw",@nobits
	.weak		__nv_reservedSMEM_offset_0_alias
	.size		__nv_reservedSMEM_offset_0_alias, 0, 64
	.other		__nv_reservedSMEM_offset_0_alias,@"STO_CUDA_RESERVED_SHARED STV_DEFAULT"
__nv_reservedSMEM_offset_0_alias:
	.zero		0
.nv.shared.reserved.0:
	.zero		64
	.weak		__nv_reservedSMEM_tcgen05_partition
	.type		__nv_reservedSMEM_tcgen05_partition,@object
	.size		__nv_reservedSMEM_tcgen05_partition,(.L_0 - __nv_reservedSMEM_tcgen05_partition)
__nv_reservedSMEM_tcgen05_partition:
	.zero		32
.L_0:


//--------------------- .nv.global                --------------------------
	.section	.nv.global,"aw",@nobits
.nv.global:
	.type		_ZN40_INTERNAL_78d85285_4_k_cu_335c489a_116934cute1_E,@object
	.size		_ZN40_INTERNAL_78d85285_4_k_cu_335c489a_116934cute1_E,(_ZN40_INTERNAL_78d85285_4_k_cu_335c489a_116934cuda3std3__45__cpo6cbeginE - _ZN40_INTERNAL_78d85285_4_k_cu_335c489a_116934cute1_E)
_ZN40_INTERNAL_78d85285_4_k_cu_335c489a_116934cute1_E:
	.zero		1
	.type		_ZN40_INTERNAL_78d85285_4_k_cu_335c489a_116934cuda3std3__45__cpo6cbeginE,@object
	.size		_ZN40_INTERNAL_78d85285_4_k_cu_335c489a_116934cuda3std3__45__cpo6cbeginE,(_ZN40_INTERNAL_78d85285_4_k_cu_335c489a_116934cuda3std3__48in_placeE - _ZN40_INTERNAL_78d85285_4_k_cu_335c489a_116934cuda3std3__45__cpo6cbeginE)
_ZN40_INTERNAL_78d85285_4_k_cu_335c489a_116934cuda3std3__45__cpo6cbeginE:
	.zero		1
	.type		_ZN40_INTERNAL_78d85285_4_k_cu_335c489a_116934cuda3std3__48in_placeE,@object
	.size		_ZN40_INTERNAL_78d85285_4_k_cu_335c489a_116934cuda3std3__48in_placeE,(_ZN40_INTERNAL_78d85285_4_k_cu_335c489a_116934cuda3std6ranges3__45__cpo9iter_moveE - _ZN40_INTERNAL_78d85285_4_k_cu_335c489a_116934cuda3std3__48in_placeE)
_ZN40_INTERNAL_78d85285_4_k_cu_335c489a_116934cuda3std3__48in_placeE:
	.zero		1
	.type		_ZN40_INTERNAL_78d85285_4_k_cu_335c489a_116934cuda3std6ranges3__45__cpo9iter_moveE,@object
	.size		_ZN40_INTERNAL_78d85285_4_k_cu_335c489a_116934cuda3std6ranges3__45__cpo9iter_moveE,(_ZN40_INTERNAL_78d85285_4_k_cu_335c489a_116934cuda3std3__45__cpo5beginE - _ZN40_INTERNAL_78d85285_4_k_cu_335c489a_116934cuda3std6ranges3__45__cpo9iter_moveE)
_ZN40_INTERNAL_78d85285_4_k_cu_335c489a_116934cuda3std6ranges3__45__cpo9iter_moveE:
	.zero		1
	.type		_ZN40_INTERNAL_78d85285_4_k_cu_335c489a_116934cuda3std3__45__cpo5beginE,@object
	.size		_ZN40_INTERNAL_78d85285_4_k_cu_335c489a_116934cuda3std3__45__cpo5beginE,(_ZN40_INTERNAL_78d85285_4_k_cu_335c489a_116934cuda3std3__442_GLOBAL__N__78d85285_4_k_cu_335c489a_116936ignoreE - _ZN40_INTERNAL_78d85285_4_k_cu_335c489a_116934cuda3std3__45__cpo5beginE)
_ZN40_INTERNAL_78d85285_4_k_cu_335c489a_116934cuda3std3__45__cpo5beginE:
	.zero		1
	.type		_ZN40_INTERNAL_78d85285_4_k_cu_335c489a_116934cuda3std3__442_GLOBAL__N__78d85285_4_k_cu_335c489a_116936ignoreE,@object
	.size		_ZN40_INTERNAL_78d85285_4_k_cu_335c489a_116934cuda3std3__442_GLOBAL__N__78d85285_4_k_cu_335c489a_116936ignoreE,(_ZN40_INTERNAL_78d85285_4_k_cu_335c489a_116934cute7productE - _ZN40_INTERNAL_78d85285_4_k_cu_335c489a_116934cuda3std3__442_GLOBAL__N__78d85285_4_k_cu_335c489a_116936ignoreE)
_ZN40_INTERNAL_78d85285_4_k_cu_335c489a_116934cuda3std3__442_GLOBAL__N__78d85285_4_k_cu_335c489a_116936ignoreE:
	.zero		1
	.type		_ZN40_INTERNAL_78d85285_4_k_cu_335c489a_116934cute7productE,@object
	.size		_ZN40_INTERNAL_78d85285_4_k_cu_335c489a_116934cute7productE,(_ZN40_INTERNAL_78d85285_4_k_cu_335c489a_116934cuda3std3__45__cpo3endE - _ZN40_INTERNAL_78d85285_4_k_cu_335c489a_116934cute7productE)
_ZN40_INTERNAL_78d85285_4_k_cu_335c489a_116934cute7productE:
	.zero		1
	.type		_ZN40_INTERNAL_78d85285_4_k_cu_335c489a_116934cuda3std3__45__cpo3endE,@object
	.size		_ZN40_INTERNAL_78d85285_4_k_cu_335c489a_116934cuda3std3__45__cpo3endE,(_ZN40_INTERNAL_78d85285_4_k_cu_335c489a_116934cuda3std3__419piecewise_constructE - _ZN40_INTERNAL_78d85285_4_k_cu_335c489a_116934cuda3std3__45__cpo3endE)
_ZN40_INTERNAL_78d85285_4_k_cu_335c489a_116934cuda3std3__45__cpo3endE:
	.zero		1
	.type		_ZN40_INTERNAL_78d85285_4_k_cu_335c489a_116934cuda3std3__419piecewise_constructE,@object
	.size		_ZN40_INTERNAL_78d85285_4_k_cu_335c489a_116934cuda3std3__419piecewise_constructE,(_ZN40_INTERNAL_78d85285_4_k_cu_335c489a_116934cuda3std3__45__cpo4cendE - _ZN40_INTERNAL_78d85285_4_k_cu_335c489a_116934cuda3std3__419piecewise_constructE)
_ZN40_INTERNAL_78d85285_4_k_cu_335c489a_116934cuda3std3__419piecewise_constructE:
	.zero		1
	.type		_ZN40_INTERNAL_78d85285_4_k_cu_335c489a_116934cuda3std3__45__cpo4cendE,@object
	.size		_ZN40_INTERNAL_78d85285_4_k_cu_335c489a_116934cuda3std3__45__cpo4cendE,(_ZN40_INTERNAL_78d85285_4_k_cu_335c489a_116934cuda3std6ranges3__45__cpo4swapE - _ZN40_INTERNAL_78d85285_4_k_cu_335c489a_116934cuda3std3__45__cpo4cendE)
_ZN40_INTERNAL_78d85285_4_k_cu_335c489a_116934cuda3std3__45__cpo4cendE:
	.zero		1
	.type		_ZN40_INTERNAL_78d85285_4_k_cu_335c489a_116934cuda3std6ranges3__45__cpo4swapE,@object
	.size		_ZN40_INTERNAL_78d85285_4_k_cu_335c489a_116934cuda3std6ranges3__45__cpo4swapE,(.L_10 - _ZN40_INTERNAL_78d85285_4_k_cu_335c489a_116934cuda3std6ranges3__45__cpo4swapE)
_ZN40_INTERNAL_78d85285_4_k_cu_335c489a_116934cuda3std6ranges3__45__cpo4swapE:
	.zero		1
.L_10:


//--------------------- .nv.constant0._ZN7cutlass13device_kernelINS_4gemm6kernel13GemmUniversalIN4cute5tupleIJiiiiEEENS1_10collective13CollectiveMmaINS1_35MainloopSm100TmaUmmaWarpSpecializedILi5ELi2ELi4ENS5_IJNS4_1CILi2EEESB_NSA_ILi1EEEEEEEENS5_IJNSA_ILi128EEENSA_ILi64EEESF_EEEaNS5_IJlSC_lEEEaSI_NS4_8TiledMMAINS4_8MMA_AtomIJNS4_21SM100_MMA_S8_2x1SM_SSIaaiLi128ELi64ELNS4_4UMMA5MajorE0ELSN_0ELNSM_8SaturateE0EEEEEENS4_6LayoutINS5_IJSC_SC_SC_EEENS5_IJNSA_ILi0EEEST_ST_EEEEENS5_IJNS4_10UnderscoreESW_SW_EEEEENS4_28SM100_TMA_2SM_LOAD_MULTICASTENS4_14ComposedLayoutINS4_7SwizzleILi3ELi4ELi3EEENS4_18smem_ptr_flag_bitsILi8EEENSR_INS5_IJNSA_ILi8EEESF_EEENS5_IJSF_SC_EEEEEEEvNS4_8identityENS4_18SM100_TMA_2SM_LOADES19_vS1A_EENS_8epilogue10collective18CollectiveEpilogueINS1D_23Sm100TmaWarpSpecializedILi1ELi1ELi32ELb0ELb0EEEJNS5_IJSG_SG_SF_EEENS5_IJNSR_ISG_SC_EES1J_EEEaSI_aSI_NS1D_6fusion15FusionCallbacksIS1H_NS1L_17LinearCombinationIaiaiLNS_15FloatRoundStyleE2EEES1I_S1K_JEEENS4_5SM1004TMEM4LOAD26SM100_TMEM_LOAD_32dp32b32xENS4_13SM90_TMA_LOADENS10_INS11_ILi2ELi4ELi3EEES14_NSR_INS5_IJS15_SG_EEENS5_IJSG_SC_EEEEEEENS4_39AutoVectorizingCopyWithAssumedAlignmentILi128EEENS4_14SM90_TMA_STOREES20_S22_S22_EEEvvEEEEvNT_6ParamsE --------------------------
	.section	.nv.constant0._ZN7cutlass13device_kernelINS_4gemm6kernel13GemmUniversalIN4cute5tupleIJiiiiEEENS1_10collective13CollectiveMmaINS1_35MainloopSm100TmaUmmaWarpSpecializedILi5ELi2ELi4ENS5_IJNS4_1CILi2EEESB_NSA_ILi1EEEEEEEENS5_IJNSA_ILi128EEENSA_ILi64EEESF_EEEaNS5_IJlSC_lEEEaSI_NS4_8TiledMMAINS4_8MMA_AtomIJNS4_21SM100_MMA_S8_2x1SM_SSIaaiLi128ELi64ELNS4_4UMMA5MajorE0ELSN_0ELNSM_8SaturateE0EEEEEENS4_6LayoutINS5_IJSC_SC_SC_EEENS5_IJNSA_ILi0EEEST_ST_EEEEENS5_IJNS4_10UnderscoreESW_SW_EEEEENS4_28SM100_TMA_2SM_LOAD_MULTICASTENS4_14ComposedLayoutINS4_7SwizzleILi3ELi4ELi3EEENS4_18smem_ptr_flag_bitsILi8EEENSR_INS5_IJNSA_ILi8EEESF_EEENS5_IJSF_SC_EEEEEEEvNS4_8identityENS4_18SM100_TMA_2SM_LOADES19_vS1A_EENS_8epilogue10collective18CollectiveEpilogueINS1D_23Sm100TmaWarpSpecializedILi1ELi1ELi32ELb0ELb0EEEJNS5_IJSG_SG_SF_EEENS5_IJNSR_ISG_SC_EES1J_EEEaSI_aSI_NS1D_6fusion15FusionCallbacksIS1H_NS1L_17LinearCombinationIaiaiLNS_15FloatRoundStyleE2EEES1I_S1K_JEEENS4_5SM1004TMEM4LOAD26SM100_TMEM_LOAD_32dp32b32xENS4_13SM90_TMA_LOADENS10_INS11_ILi2ELi4ELi3EEES14_NSR_INS5_IJS15_SG_EEENS5_IJSG_SC_EEEEEEENS4_39AutoVectorizingCopyWithAssumedAlignmentILi128EEENS4_14SM90_TMA_STOREES20_S22_S22_EEEvvEEEEvNT_6ParamsE,"a",@progbits
	.sectionflags	@""
	.align	4
.nv.constant0._ZN7cutlass13device_kernelINS_4gemm6kernel13GemmUniversalIN4cute5tupleIJiiiiEEENS1_10collective13CollectiveMmaINS1_35MainloopSm100TmaUmmaWarpSpecializedILi5ELi2ELi4ENS5_IJNS4_1CILi2EEESB_NSA_ILi1EEEEEEEENS5_IJNSA_ILi128EEENSA_ILi64EEESF_EEEaNS5_IJlSC_lEEEaSI_NS4_8TiledMMAINS4_8MMA_AtomIJNS4_21SM100_MMA_S8_2x1SM_SSIaaiLi128ELi64ELNS4_4UMMA5MajorE0ELSN_0ELNSM_8SaturateE0EEEEEENS4_6LayoutINS5_IJSC_SC_SC_EEENS5_IJNSA_ILi0EEEST_ST_EEEEENS5_IJNS4_10UnderscoreESW_SW_EEEEENS4_28SM100_TMA_2SM_LOAD_MULTICASTENS4_14ComposedLayoutINS4_7SwizzleILi3ELi4ELi3EEENS4_18smem_ptr_flag_bitsILi8EEENSR_INS5_IJNSA_ILi8EEESF_EEENS5_IJSF_SC_EEEEEEEvNS4_8identityENS4_18SM100_TMA_2SM_LOADES19_vS1A_EENS_8epilogue10collective18CollectiveEpilogueINS1D_23Sm100TmaWarpSpecializedILi1ELi1ELi32ELb0ELb0EEEJNS5_IJSG_SG_SF_EEENS5_IJNSR_ISG_SC_EES1J_EEEaSI_aSI_NS1D_6fusion15FusionCallbacksIS1H_NS1L_17LinearCombinationIaiaiLNS_15FloatRoundStyleE2EEES1I_S1K_JEEENS4_5SM1004TMEM4LOAD26SM100_TMEM_LOAD_32dp32b32xENS4_13SM90_TMA_LOADENS10_INS11_ILi2ELi4ELi3EEES14_NSR_INS5_IJS15_SG_EEENS5_IJSG_SC_EEEEEEENS4_39AutoVectorizingCopyWithAssumedAlignmentILi128EEENS4_14SM90_TMA_STOREES20_S22_S22_EEEvvEEEEvNT_6ParamsE:
	.zero		2944


//--------------------- SYMBOLS --------------------------

	.type		.nv.reservedSmem.offset0,@object
	.size		.nv.reservedSmem.offset0,0x4
	.type		.nv.reservedSmem.cap,@object
	.size		.nv.reservedSmem.cap,0x4
	.type		__assertfail,@function
